	.target	sm_90

	.elftype	@"ET_EXEC"


//--------------------- .note.nv.tkinfo           --------------------------
	.section	.note.nv.tkinfo,"",@"SHT_NOTE"
	.sectionflags	@"SHF_NOTE_NV_TKINFO"
	.tkinfo
        /*0018*/ 	.word	0x00000002
        /*0030*/ 	.string	""
        /*0030*/ 	.string	"ptxas"
        /*0030*/ 	.string	"Cuda compilation tools, release 13.0, V13.0.88"
        /*0030*/ 	.string	"Build cuda_13.0.r13.0/compiler.36424714_0"
        /*0030*/ 	.string	"-arch sm_90 -m 64 "



//--------------------- .note.nv.cuinfo           --------------------------
	.section	.note.nv.cuinfo,"",@"SHT_NOTE"
	.sectionflags	@"SHF_NOTE_NV_CUINFO"
        /*0018*/ 	.short	0x0002
        /*001a*/ 	.short	0x005a
        /*001c*/ 	.short	0x0082
	.zero		2


//--------------------- .nv.info                  --------------------------
	.section	.nv.info,"",@"SHT_CUDA_INFO"
	.align	4


	//----- nvinfo : EIATTR_REGCOUNT
	.align		4
        /*0000*/ 	.byte	0x04, 0x2f
        /*0002*/ 	.short	(.L_29 - .L_28)
	.align		4
.L_28:
        /*0004*/ 	.word	index@(_Z25multi_tensor_apply_kernelI18TensorListMetadataILi4EE17LAMBStage1FunctorIfEJffffff10adamMode_tfPffEEvlPViT_T0_DpT1_)
        /*0008*/ 	.word	0x0000002f


	//----- nvinfo : EIATTR_FRAME_SIZE
	.align		4
.L_29:
        /*000c*/ 	.byte	0x04, 0x11
        /*000e*/ 	.short	(.L_31 - .L_30)
	.align		4
.L_30:
        /*0010*/ 	.word	index@(_Z25multi_tensor_apply_kernelI18TensorListMetadataILi4EE17LAMBStage1FunctorIfEJffffff10adamMode_tfPffEEvlPViT_T0_DpT1_)
        /*0014*/ 	.word	0x00000000


	//----- nvinfo : EIATTR_REGCOUNT
	.align		4
.L_31:
        /*0018*/ 	.byte	0x04, 0x2f
        /*001a*/ 	.short	(.L_33 - .L_32)
	.align		4
.L_32:
        /*001c*/ 	.word	index@(_Z25multi_tensor_apply_kernelI18TensorListMetadataILi4EE17LAMBStage1FunctorIN3c104HalfEEJffffff10adamMode_tfPffEEvlPViT_T0_DpT1_)
        /*0020*/ 	.word	0x00000028


	//----- nvinfo : EIATTR_FRAME_SIZE
	.align		4
.L_33:
        /*0024*/ 	.byte	0x04, 0x11
        /*0026*/ 	.short	(.L_35 - .L_34)
	.align		4
.L_34:
        /*0028*/ 	.word	index@(_Z25multi_tensor_apply_kernelI18TensorListMetadataILi4EE17LAMBStage1FunctorIN3c104HalfEEJffffff10adamMode_tfPffEEvlPViT_T0_DpT1_)
        /*002c*/ 	.word	0x00000000


	//----- nvinfo : EIATTR_REGCOUNT
	.align		4
.L_35:
        /*0030*/ 	.byte	0x04, 0x2f
        /*0032*/ 	.short	(.L_37 - .L_36)
	.align		4
.L_36:
        /*0034*/ 	.word	index@(_Z25multi_tensor_apply_kernelI18TensorListMetadataILi2EE17LAMBStage2FunctorIfEJPfS4_ffbEEvlPViT_T0_DpT1_)
        /*0038*/ 	.word	0x00000020


	//----- nvinfo : EIATTR_FRAME_SIZE
	.align		4
.L_37:
        /*003c*/ 	.byte	0x04, 0x11
        /*003e*/ 	.short	(.L_39 - .L_38)
	.align		4
.L_38:
        /*0040*/ 	.word	index@(_Z25multi_tensor_apply_kernelI18TensorListMetadataILi2EE17LAMBStage2FunctorIfEJPfS4_ffbEEvlPViT_T0_DpT1_)
        /*0044*/ 	.word	0x00000000


	//----- nvinfo : EIATTR_REGCOUNT
	.align		4
.L_39:
        /*0048*/ 	.byte	0x04, 0x2f
        /*004a*/ 	.short	(.L_41 - .L_40)
	.align		4
.L_40:
        /*004c*/ 	.word	index@(_Z25multi_tensor_apply_kernelI18TensorListMetadataILi2EE17LAMBStage2FunctorIN3c104HalfEEJPfS6_ffbEEvlPViT_T0_DpT1_)
        /*0050*/ 	.word	0x00000020


	//----- nvinfo : EIATTR_FRAME_SIZE
	.align		4
.L_41:
        /*0054*/ 	.byte	0x04, 0x11
        /*0056*/ 	.short	(.L_43 - .L_42)
	.align		4
.L_42:
        /*0058*/ 	.word	index@(_Z25multi_tensor_apply_kernelI18TensorListMetadataILi2EE17LAMBStage2FunctorIN3c104HalfEEJPfS6_ffbEEvlPViT_T0_DpT1_)
        /*005c*/ 	.word	0x00000000


	//----- nvinfo : EIATTR_MIN_STACK_SIZE
	.align		4
.L_43:
        /*0060*/ 	.byte	0x04, 0x12
        /*0062*/ 	.short	(.L_45 - .L_44)
	.align		4
.L_44:
        /*0064*/ 	.word	index@(_Z25multi_tensor_apply_kernelI18TensorListMetadataILi2EE17LAMBStage2FunctorIN3c104HalfEEJPfS6_ffbEEvlPViT_T0_DpT1_)
        /*0068*/ 	.word	0x00000000


	//----- nvinfo : EIATTR_MIN_STACK_SIZE
	.align		4
.L_45:
        /*006c*/ 	.byte	0x04, 0x12
        /*006e*/ 	.short	(.L_47 - .L_46)
	.align		4
.L_46:
        /*0070*/ 	.word	index@(_Z25multi_tensor_apply_kernelI18TensorListMetadataILi2EE17LAMBStage2FunctorIfEJPfS4_ffbEEvlPViT_T0_DpT1_)
        /*0074*/ 	.word	0x00000000


	//----- nvinfo : EIATTR_MIN_STACK_SIZE
	.align		4
.L_47:
        /*0078*/ 	.byte	0x04, 0x12
        /*007a*/ 	.short	(.L_49 - .L_48)
	.align		4
.L_48:
        /*007c*/ 	.word	index@(_Z25multi_tensor_apply_kernelI18TensorListMetadataILi4EE17LAMBStage1FunctorIN3c104HalfEEJffffff10adamMode_tfPffEEvlPViT_T0_DpT1_)
        /*0080*/ 	.word	0x00000000


	//----- nvinfo : EIATTR_MIN_STACK_SIZE
	.align		4
.L_49:
        /*0084*/ 	.byte	0x04, 0x12
        /*0086*/ 	.short	(.L_51 - .L_50)
	.align		4
.L_50:
        /*0088*/ 	.word	index@(_Z25multi_tensor_apply_kernelI18TensorListMetadataILi4EE17LAMBStage1FunctorIfEJffffff10adamMode_tfPffEEvlPViT_T0_DpT1_)
        /*008c*/ 	.word	0x00000000
.L_51:


//--------------------- .nv.compat                --------------------------
	.section	.nv.compat,"",@"SHT_CUDA_COMPAT_INFO"
	.align	4
        /*0000*/ 	.byte	0x02, 0x09, 0x00, 0x00, 0x02, 0x02, 0x01, 0x00, 0x02, 0x05, 0x05, 0x00, 0x03, 0x07, 0x01, 0x01
        /*0010*/ 	.byte	0x02, 0x03, 0x00, 0x00, 0x02, 0x06, 0x01, 0x00, 0x04, 0x0b, 0x08, 0x00, 0x00, 0x00, 0x00, 0x00
        /*0020*/ 	.byte	0x00, 0x00, 0x00, 0x00


//--------------------- .nv.info._Z25multi_tensor_apply_kernelI18TensorListMetadataILi2EE17LAMBStage2FunctorIN3c104HalfEEJPfS6_ffbEEvlPViT_T0_DpT1_ --------------------------
	.section	.nv.info._Z25multi_tensor_apply_kernelI18TensorListMetadataILi2EE17LAMBStage2FunctorIN3c104HalfEEJPfS6_ffbEEvlPViT_T0_DpT1_,"",@"SHT_CUDA_INFO"
	.sectionflags	@""
	.align	4


	//----- nvinfo : EIATTR_CUDA_API_VERSION
	.align		4
        /*0000*/ 	.byte	0x04, 0x37
        /*0002*/ 	.short	(.L_53 - .L_52)
.L_52:
        /*0004*/ 	.word	0x00000082


	//----- nvinfo : EIATTR_KPARAM_INFO
	.align		4
.L_53:
        /*0008*/ 	.byte	0x04, 0x17
        /*000a*/ 	.short	(.L_55 - .L_54)
.L_54:
        /*000c*/ 	.word	0x00000000
        /*0010*/ 	.short	0x0008
        /*0012*/ 	.short	0x0c78
        /*0014*/ 	.byte	0x00, 0xf0, 0x05, 0x00


	//----- nvinfo : EIATTR_KPARAM_INFO
	.align		4
.L_55:
        /*0018*/ 	.byte	0x04, 0x17
        /*001a*/ 	.short	(.L_57 - .L_56)
.L_56:
        /*001c*/ 	.word	0x00000000
        /*0020*/ 	.short	0x0007
        /*0022*/ 	.short	0x0c74
        /*0024*/ 	.byte	0x00, 0xf0, 0x11, 0x00


	//----- nvinfo : EIATTR_KPARAM_INFO
	.align		4
.L_57:
        /*0028*/ 	.byte	0x04, 0x17
        /*002a*/ 	.short	(.L_59 - .L_58)
.L_58:
        /*002c*/ 	.word	0x00000000
        /*0030*/ 	.short	0x0006
        /*0032*/ 	.short	0x0c70
        /*0034*/ 	.byte	0x00, 0xf0, 0x11, 0x00


	//----- nvinfo : EIATTR_KPARAM_INFO
	.align		4
.L_59:
        /*0038*/ 	.byte	0x04, 0x17
        /*003a*/ 	.short	(.L_61 - .L_60)
.L_60:
        /*003c*/ 	.word	0x00000000
        /*0040*/ 	.short	0x0005
        /*0042*/ 	.short	0x0c68
        /*0044*/ 	.byte	0x00, 0xf0, 0x21, 0x00


	//----- nvinfo : EIATTR_KPARAM_INFO
	.align		4
.L_61:
        /*0048*/ 	.byte	0x04, 0x17
        /*004a*/ 	.short	(.L_63 - .L_62)
.L_62:
        /*004c*/ 	.word	0x00000000
        /*0050*/ 	.short	0x0004
        /*0052*/ 	.short	0x0c60
        /*0054*/ 	.byte	0x00, 0xf0, 0x21, 0x00


	//----- nvinfo : EIATTR_KPARAM_INFO
	.align		4
.L_63:
        /*0058*/ 	.byte	0x04, 0x17
        /*005a*/ 	.short	(.L_65 - .L_64)
.L_64:
        /*005c*/ 	.word	0x00000000
        /*0060*/ 	.short	0x0003
        /*0062*/ 	.short	0x0c58
        /*0064*/ 	.byte	0x00, 0xf0, 0x05, 0x00


	//----- nvinfo : EIATTR_KPARAM_INFO
	.align		4
.L_65:
        /*0068*/ 	.byte	0x04, 0x17
        /*006a*/ 	.short	(.L_67 - .L_66)
.L_66:
        /*006c*/ 	.word	0x00000000
        /*0070*/ 	.short	0x0002
        /*0072*/ 	.short	0x0010
        /*0074*/ 	.byte	0x00, 0xf0, 0x21, 0x31


	//----- nvinfo : EIATTR_KPARAM_INFO
	.align		4
.L_67:
        /*0078*/ 	.byte	0x04, 0x17
        /*007a*/ 	.short	(.L_69 - .L_68)
.L_68:
        /*007c*/ 	.word	0x00000000
        /*0080*/ 	.short	0x0001
        /*0082*/ 	.short	0x0008
        /*0084*/ 	.byte	0x00, 0xf0, 0x21, 0x00


	//----- nvinfo : EIATTR_KPARAM_INFO
	.align		4
.L_69:
        /*0088*/ 	.byte	0x04, 0x17
        /*008a*/ 	.short	(.L_71 - .L_70)
.L_70:
        /*008c*/ 	.word	0x00000000
        /*0090*/ 	.short	0x0000
        /*0092*/ 	.short	0x0000
        /*0094*/ 	.byte	0x00, 0xf0, 0x21, 0x00


	//----- nvinfo : EIATTR_SPARSE_MMA_MASK
	.align		4
.L_71:
        /*0098*/ 	.byte	0x03, 0x50
        /*009a*/ 	.short	0x0000


	//----- nvinfo : EIATTR_MAXREG_COUNT
	.align		4
        /*009c*/ 	.byte	0x03, 0x1b
        /*009e*/ 	.short	0x00ff


	//----- nvinfo : EIATTR_MERCURY_ISA_VERSION
	.align		4
        /*00a0*/ 	.byte	0x03, 0x5f
        /*00a2*/ 	.short	0x0101


	//----- nvinfo : EIATTR_EXIT_INSTR_OFFSETS
	.align		4
        /*00a4*/ 	.byte	0x04, 0x1c
        /*00a6*/ 	.short	(.L_73 - .L_72)


	//   ....[0]....
.L_72:
        /*00a8*/ 	.word	0x000002e0


	//   ....[1]....
        /*00ac*/ 	.word	0x00000680


	//   ....[2]....
        /*00b0*/ 	.word	0x000006d0


	//   ....[3]....
        /*00b4*/ 	.word	0x00000910


	//----- nvinfo : EIATTR_CRS_STACK_SIZE
	.align		4
.L_73:
        /*00b8*/ 	.byte	0x04, 0x1e
        /*00ba*/ 	.short	(.L_75 - .L_74)
.L_74:
        /*00bc*/ 	.word	0x00000000


	//----- nvinfo : EIATTR_CBANK_PARAM_SIZE
	.align		4
.L_75:
        /*00c0*/ 	.byte	0x03, 0x19
        /*00c2*/ 	.short	0x0c79


	//----- nvinfo : EIATTR_PARAM_CBANK
	.align		4
        /*00c4*/ 	.byte	0x04, 0x0a
        /*00c6*/ 	.short	(.L_77 - .L_76)
	.align		4
.L_76:
        /*00c8*/ 	.word	index@(.nv.constant0._Z25multi_tensor_apply_kernelI18TensorListMetadataILi2EE17LAMBStage2FunctorIN3c104HalfEEJPfS6_ffbEEvlPViT_T0_DpT1_)
        /*00cc*/ 	.short	0x0210
        /*00ce*/ 	.short	0x0c79


	//----- nvinfo : EIATTR_SW_WAR
	.align		4
.L_77:
        /*00d0*/ 	.byte	0x04, 0x36
        /*00d2*/ 	.short	(.L_79 - .L_78)
.L_78:
        /*00d4*/ 	.word	0x00000008
.L_79:


//--------------------- .nv.info._Z25multi_tensor_apply_kernelI18TensorListMetadataILi2EE17LAMBStage2FunctorIfEJPfS4_ffbEEvlPViT_T0_DpT1_ --------------------------
	.section	.nv.info._Z25multi_tensor_apply_kernelI18TensorListMetadataILi2EE17LAMBStage2FunctorIfEJPfS4_ffbEEvlPViT_T0_DpT1_,"",@"SHT_CUDA_INFO"
	.sectionflags	@""
	.align	4


	//----- nvinfo : EIATTR_CUDA_API_VERSION
	.align		4
        /*0000*/ 	.byte	0x04, 0x37
        /*0002*/ 	.short	(.L_81 - .L_80)
.L_80:
        /*0004*/ 	.word	0x00000082


	//----- nvinfo : EIATTR_KPARAM_INFO
	.align		4
.L_81:
        /*0008*/ 	.byte	0x04, 0x17
        /*000a*/ 	.short	(.L_83 - .L_82)
.L_82:
        /*000c*/ 	.word	0x00000000
        /*0010*/ 	.short	0x0008
        /*0012*/ 	.short	0x0c78
        /*0014*/ 	.byte	0x00, 0xf0, 0x05, 0x00


	//----- nvinfo : EIATTR_KPARAM_INFO
	.align		4
.L_83:
        /*0018*/ 	.byte	0x04, 0x17
        /*001a*/ 	.short	(.L_85 - .L_84)
.L_84:
        /*001c*/ 	.word	0x00000000
        /*0020*/ 	.short	0x0007
        /*0022*/ 	.short	0x0c74
        /*0024*/ 	.byte	0x00, 0xf0, 0x11, 0x00


	//----- nvinfo : EIATTR_KPARAM_INFO
	.align		4
.L_85:
        /*0028*/ 	.byte	0x04, 0x17
        /*002a*/ 	.short	(.L_87 - .L_86)
.L_86:
        /*002c*/ 	.word	0x00000000
        /*0030*/ 	.short	0x0006
        /*0032*/ 	.short	0x0c70
        /*0034*/ 	.byte	0x00, 0xf0, 0x11, 0x00


	//----- nvinfo : EIATTR_KPARAM_INFO
	.align		4
.L_87:
        /*0038*/ 	.byte	0x04, 0x17
        /*003a*/ 	.short	(.L_89 - .L_88)
.L_88:
        /*003c*/ 	.word	0x00000000
        /*0040*/ 	.short	0x0005
        /*0042*/ 	.short	0x0c68
        /*0044*/ 	.byte	0x00, 0xf0, 0x21, 0x00


	//----- nvinfo : EIATTR_KPARAM_INFO
	.align		4
.L_89:
        /*0048*/ 	.byte	0x04, 0x17
        /*004a*/ 	.short	(.L_91 - .L_90)
.L_90:
        /*004c*/ 	.word	0x00000000
        /*0050*/ 	.short	0x0004
        /*0052*/ 	.short	0x0c60
        /*0054*/ 	.byte	0x00, 0xf0, 0x21, 0x00


	//----- nvinfo : EIATTR_KPARAM_INFO
	.align		4
.L_91:
        /*0058*/ 	.byte	0x04, 0x17
        /*005a*/ 	.short	(.L_93 - .L_92)
.L_92:
        /*005c*/ 	.word	0x00000000
        /*0060*/ 	.short	0x0003
        /*0062*/ 	.short	0x0c58
        /*0064*/ 	.byte	0x00, 0xf0, 0x05, 0x00


	//----- nvinfo : EIATTR_KPARAM_INFO
	.align		4
.L_93:
        /*0068*/ 	.byte	0x04, 0x17
        /*006a*/ 	.short	(.L_95 - .L_94)
.L_94:
        /*006c*/ 	.word	0x00000000
        /*0070*/ 	.short	0x0002
        /*0072*/ 	.short	0x0010
        /*0074*/ 	.byte	0x00, 0xf0, 0x21, 0x31


	//----- nvinfo : EIATTR_KPARAM_INFO
	.align		4
.L_95:
        /*0078*/ 	.byte	0x04, 0x17
        /*007a*/ 	.short	(.L_97 - .L_96)
.L_96:
        /*007c*/ 	.word	0x00000000
        /*0080*/ 	.short	0x0001
        /*0082*/ 	.short	0x0008
        /*0084*/ 	.byte	0x00, 0xf0, 0x21, 0x00


	//----- nvinfo : EIATTR_KPARAM_INFO
	.align		4
.L_97:
        /*0088*/ 	.byte	0x04, 0x17
        /*008a*/ 	.short	(.L_99 - .L_98)
.L_98:
        /*008c*/ 	.word	0x00000000
        /*0090*/ 	.short	0x0000
        /*0092*/ 	.short	0x0000
        /*0094*/ 	.byte	0x00, 0xf0, 0x21, 0x00


	//----- nvinfo : EIATTR_SPARSE_MMA_MASK
	.align		4
.L_99:
        /*0098*/ 	.byte	0x03, 0x50
        /*009a*/ 	.short	0x0000


	//----- nvinfo : EIATTR_MAXREG_COUNT
	.align		4
        /*009c*/ 	.byte	0x03, 0x1b
        /*009e*/ 	.short	0x00ff


	//----- nvinfo : EIATTR_MERCURY_ISA_VERSION
	.align		4
        /*00a0*/ 	.byte	0x03, 0x5f
        /*00a2*/ 	.short	0x0101


	//----- nvinfo : EIATTR_EXIT_INSTR_OFFSETS
	.align		4
        /*00a4*/ 	.byte	0x04, 0x1c
        /*00a6*/ 	.short	(.L_101 - .L_100)


	//   ....[0]....
.L_100:
        /*00a8*/ 	.word	0x000002e0


	//   ....[1]....
        /*00ac*/ 	.word	0x000005b0


	//   ....[2]....
        /*00b0*/ 	.word	0x00000600


	//   ....[3]....
        /*00b4*/ 	.word	0x00000700


	//----- nvinfo : EIATTR_CRS_STACK_SIZE
	.align		4
.L_101:
        /*00b8*/ 	.byte	0x04, 0x1e
        /*00ba*/ 	.short	(.L_103 - .L_102)
.L_102:
        /*00bc*/ 	.word	0x00000000


	//----- nvinfo : EIATTR_CBANK_PARAM_SIZE
	.align		4
.L_103:
        /*00c0*/ 	.byte	0x03, 0x19
        /*00c2*/ 	.short	0x0c79


	//----- nvinfo : EIATTR_PARAM_CBANK
	.align		4
        /*00c4*/ 	.byte	0x04, 0x0a
        /*00c6*/ 	.short	(.L_105 - .L_104)
	.align		4
.L_104:
        /*00c8*/ 	.word	index@(.nv.constant0._Z25multi_tensor_apply_kernelI18TensorListMetadataILi2EE17LAMBStage2FunctorIfEJPfS4_ffbEEvlPViT_T0_DpT1_)
        /*00cc*/ 	.short	0x0210
        /*00ce*/ 	.short	0x0c79


	//----- nvinfo : EIATTR_SW_WAR
	.align		4
.L_105:
        /*00d0*/ 	.byte	0x04, 0x36
        /*00d2*/ 	.short	(.L_107 - .L_106)
.L_106:
        /*00d4*/ 	.word	0x00000008
.L_107:


//--------------------- .nv.info._Z25multi_tensor_apply_kernelI18TensorListMetadataILi4EE17LAMBStage1FunctorIN3c104HalfEEJffffff10adamMode_tfPffEEvlPViT_T0_DpT1_ --------------------------
	.section	.nv.info._Z25multi_tensor_apply_kernelI18TensorListMetadataILi4EE17LAMBStage1FunctorIN3c104HalfEEJffffff10adamMode_tfPffEEvlPViT_T0_DpT1_,"",@"SHT_CUDA_INFO"
	.sectionflags	@""
	.align	4


	//----- nvinfo : EIATTR_CUDA_API_VERSION
	.align		4
        /*0000*/ 	.byte	0x04, 0x37
        /*0002*/ 	.short	(.L_109 - .L_108)
.L_108:
        /*0004*/ 	.word	0x00000082


	//----- nvinfo : EIATTR_KPARAM_INFO
	.align		4
.L_109:
        /*0008*/ 	.byte	0x04, 0x17
        /*000a*/ 	.short	(.L_111 - .L_110)
.L_110:
        /*000c*/ 	.word	0x00000000
        /*0010*/ 	.short	0x000d
        /*0012*/ 	.short	0x0c28
        /*0014*/ 	.byte	0x00, 0xf0, 0x11, 0x00


	//----- nvinfo : EIATTR_KPARAM_INFO
	.align		4
.L_111:
        /*0018*/ 	.byte	0x04, 0x17
        /*001a*/ 	.short	(.L_113 - .L_112)
.L_112:
        /*001c*/ 	.word	0x00000000
        /*0020*/ 	.short	0x000c
        /*0022*/ 	.short	0x0c20
        /*0024*/ 	.byte	0x00, 0xf0, 0x21, 0x00


	//----- nvinfo : EIATTR_KPARAM_INFO
	.align		4
.L_113:
        /*0028*/ 	.byte	0x04, 0x17
        /*002a*/ 	.short	(.L_115 - .L_114)
.L_114:
        /*002c*/ 	.word	0x00000000
        /*0030*/ 	.short	0x000b
        /*0032*/ 	.short	0x0c18
        /*0034*/ 	.byte	0x00, 0xf0, 0x11, 0x00


	//----- nvinfo : EIATTR_KPARAM_INFO
	.align		4
.L_115:
        /*0038*/ 	.byte	0x04, 0x17
        /*003a*/ 	.short	(.L_117 - .L_116)
.L_116:
        /*003c*/ 	.word	0x00000000
        /*0040*/ 	.short	0x000a
        /*0042*/ 	.short	0x0c14
        /*0044*/ 	.byte	0x00, 0xf0, 0x11, 0x00


	//----- nvinfo : EIATTR_KPARAM_INFO
	.align		4
.L_117:
        /*0048*/ 	.byte	0x04, 0x17
        /*004a*/ 	.short	(.L_119 - .L_118)
.L_118:
        /*004c*/ 	.word	0x00000000
        /*0050*/ 	.short	0x0009
        /*0052*/ 	.short	0x0c10
        /*0054*/ 	.byte	0x00, 0xf0, 0x11, 0x00


	//----- nvinfo : EIATTR_KPARAM_INFO
	.align		4
.L_119:
        /*0058*/ 	.byte	0x04, 0x17
        /*005a*/ 	.short	(.L_121 - .L_120)
.L_120:
        /*005c*/ 	.word	0x00000000
        /*0060*/ 	.short	0x0008
        /*0062*/ 	.short	0x0c0c
        /*0064*/ 	.byte	0x00, 0xf0, 0x11, 0x00


	//----- nvinfo : EIATTR_KPARAM_INFO
	.align		4
.L_121:
        /*0068*/ 	.byte	0x04, 0x17
        /*006a*/ 	.short	(.L_123 - .L_122)
.L_122:
        /*006c*/ 	.word	0x00000000
        /*0070*/ 	.short	0x0007
        /*0072*/ 	.short	0x0c08
        /*0074*/ 	.byte	0x00, 0xf0, 0x11, 0x00


	//----- nvinfo : EIATTR_KPARAM_INFO
	.align		4
.L_123:
        /*0078*/ 	.byte	0x04, 0x17
        /*007a*/ 	.short	(.L_125 - .L_124)
.L_124:
        /*007c*/ 	.word	0x00000000
        /*0080*/ 	.short	0x0006
        /*0082*/ 	.short	0x0c04
        /*0084*/ 	.byte	0x00, 0xf0, 0x11, 0x00


	//----- nvinfo : EIATTR_KPARAM_INFO
	.align		4
.L_125:
        /*0088*/ 	.byte	0x04, 0x17
        /*008a*/ 	.short	(.L_127 - .L_126)
.L_126:
        /*008c*/ 	.word	0x00000000
        /*0090*/ 	.short	0x0005
        /*0092*/ 	.short	0x0c00
        /*0094*/ 	.byte	0x00, 0xf0, 0x11, 0x00


	//----- nvinfo : EIATTR_KPARAM_INFO
	.align		4
.L_127:
        /*0098*/ 	.byte	0x04, 0x17
        /*009a*/ 	.short	(.L_129 - .L_128)
.L_128:
        /*009c*/ 	.word	0x00000000
        /*00a0*/ 	.short	0x0004
        /*00a2*/ 	.short	0x0bfc
        /*00a4*/ 	.byte	0x00, 0xf0, 0x11, 0x00


	//----- nvinfo : EIATTR_KPARAM_INFO
	.align		4
.L_129:
        /*00a8*/ 	.byte	0x04, 0x17
        /*00aa*/ 	.short	(.L_131 - .L_130)
.L_130:
        /*00ac*/ 	.word	0x00000000
        /*00b0*/ 	.short	0x0003
        /*00b2*/ 	.short	0x0bf8
        /*00b4*/ 	.byte	0x00, 0xf0, 0x05, 0x00


	//----- nvinfo : EIATTR_KPARAM_INFO
	.align		4
.L_131:
        /*00b8*/ 	.byte	0x04, 0x17
        /*00ba*/ 	.short	(.L_133 - .L_132)
.L_132:
        /*00bc*/ 	.word	0x00000000
        /*00c0*/ 	.short	0x0002
        /*00c2*/ 	.short	0x0010
        /*00c4*/ 	.byte	0x00, 0xf0, 0xa1, 0x2f


	//----- nvinfo : EIATTR_KPARAM_INFO
	.align		4
.L_133:
        /*00c8*/ 	.byte	0x04, 0x17
        /*00ca*/ 	.short	(.L_135 - .L_134)
.L_134:
        /*00cc*/ 	.word	0x00000000
        /*00d0*/ 	.short	0x0001
        /*00d2*/ 	.short	0x0008
        /*00d4*/ 	.byte	0x00, 0xf0, 0x21, 0x00


	//----- nvinfo : EIATTR_KPARAM_INFO
	.align		4
.L_135:
        /*00d8*/ 	.byte	0x04, 0x17
        /*00da*/ 	.short	(.L_137 - .L_136)
.L_136:
        /*00dc*/ 	.word	0x00000000
        /*00e0*/ 	.short	0x0000
        /*00e2*/ 	.short	0x0000
        /*00e4*/ 	.byte	0x00, 0xf0, 0x21, 0x00


	//----- nvinfo : EIATTR_SPARSE_MMA_MASK
	.align		4
.L_137:
        /*00e8*/ 	.byte	0x03, 0x50
        /*00ea*/ 	.short	0x0000


	//----- nvinfo : EIATTR_MAXREG_COUNT
	.align		4
        /*00ec*/ 	.byte	0x03, 0x1b
        /*00ee*/ 	.short	0x00ff


	//----- nvinfo : EIATTR_MERCURY_ISA_VERSION
	.align		4
        /*00f0*/ 	.byte	0x03, 0x5f
        /*00f2*/ 	.short	0x0101


	//----- nvinfo : EIATTR_EXIT_INSTR_OFFSETS
	.align		4
        /*00f4*/ 	.byte	0x04, 0x1c
        /*00f6*/ 	.short	(.L_139 - .L_138)


	//   ....[0]....
.L_138:
        /*00f8*/ 	.word	0x000002a0


	//   ....[1]....
        /*00fc*/ 	.word	0x000016d0


	//   ....[2]....
        /*0100*/ 	.word	0x00001720


	//   ....[3]....
        /*0104*/ 	.word	0x00002500


	//----- nvinfo : EIATTR_CRS_STACK_SIZE
	.align		4
.L_139:
        /*0108*/ 	.byte	0x04, 0x1e
        /*010a*/ 	.short	(.L_141 - .L_140)
.L_140:
        /*010c*/ 	.word	0x00000000


	//----- nvinfo : EIATTR_CBANK_PARAM_SIZE
	.align		4
.L_141:
        /*0110*/ 	.byte	0x03, 0x19
        /*0112*/ 	.short	0x0c2c


	//----- nvinfo : EIATTR_PARAM_CBANK
	.align		4
        /*0114*/ 	.byte	0x04, 0x0a
        /*0116*/ 	.short	(.L_143 - .L_142)
	.align		4
.L_142:
        /*0118*/ 	.word	index@(.nv.constant0._Z25multi_tensor_apply_kernelI18TensorListMetadataILi4EE17LAMBStage1FunctorIN3c104HalfEEJffffff10adamMode_tfPffEEvlPViT_T0_DpT1_)
        /*011c*/ 	.short	0x0210
        /*011e*/ 	.short	0x0c2c


	//----- nvinfo : EIATTR_SW_WAR
	.align		4
.L_143:
        /*0120*/ 	.byte	0x04, 0x36
        /*0122*/ 	.short	(.L_145 - .L_144)
.L_144:
        /*0124*/ 	.word	0x00000008
.L_145:


//--------------------- .nv.info._Z25multi_tensor_apply_kernelI18TensorListMetadataILi4EE17LAMBStage1FunctorIfEJffffff10adamMode_tfPffEEvlPViT_T0_DpT1_ --------------------------
	.section	.nv.info._Z25multi_tensor_apply_kernelI18TensorListMetadataILi4EE17LAMBStage1FunctorIfEJffffff10adamMode_tfPffEEvlPViT_T0_DpT1_,"",@"SHT_CUDA_INFO"
	.sectionflags	@""
	.align	4


	//----- nvinfo : EIATTR_CUDA_API_VERSION
	.align		4
        /*0000*/ 	.byte	0x04, 0x37
        /*0002*/ 	.short	(.L_147 - .L_146)
.L_146:
        /*0004*/ 	.word	0x00000082


	//----- nvinfo : EIATTR_KPARAM_INFO
	.align		4
.L_147:
        /*0008*/ 	.byte	0x04, 0x17
        /*000a*/ 	.short	(.L_149 - .L_148)
.L_148:
        /*000c*/ 	.word	0x00000000
        /*0010*/ 	.short	0x000d
        /*0012*/ 	.short	0x0c28
        /*0014*/ 	.byte	0x00, 0xf0, 0x11, 0x00


	//----- nvinfo : EIATTR_KPARAM_INFO
	.align		4
.L_149:
        /*0018*/ 	.byte	0x04, 0x17
        /*001a*/ 	.short	(.L_151 - .L_150)
.L_150:
        /*001c*/ 	.word	0x00000000
        /*0020*/ 	.short	0x000c
        /*0022*/ 	.short	0x0c20
        /*0024*/ 	.byte	0x00, 0xf0, 0x21, 0x00


	//----- nvinfo : EIATTR_KPARAM_INFO
	.align		4
.L_151:
        /*0028*/ 	.byte	0x04, 0x17
        /*002a*/ 	.short	(.L_153 - .L_152)
.L_152:
        /*002c*/ 	.word	0x00000000
        /*0030*/ 	.short	0x000b
        /*0032*/ 	.short	0x0c18
        /*0034*/ 	.byte	0x00, 0xf0, 0x11, 0x00


	//----- nvinfo : EIATTR_KPARAM_INFO
	.align		4
.L_153:
        /*0038*/ 	.byte	0x04, 0x17
        /*003a*/ 	.short	(.L_155 - .L_154)
.L_154:
        /*003c*/ 	.word	0x00000000
        /*0040*/ 	.short	0x000a
        /*0042*/ 	.short	0x0c14
        /*0044*/ 	.byte	0x00, 0xf0, 0x11, 0x00


	//----- nvinfo : EIATTR_KPARAM_INFO
	.align		4
.L_155:
        /*0048*/ 	.byte	0x04, 0x17
        /*004a*/ 	.short	(.L_157 - .L_156)
.L_156:
        /*004c*/ 	.word	0x00000000
        /*0050*/ 	.short	0x0009
        /*0052*/ 	.short	0x0c10
        /*0054*/ 	.byte	0x00, 0xf0, 0x11, 0x00


	//----- nvinfo : EIATTR_KPARAM_INFO
	.align		4
.L_157:
        /*0058*/ 	.byte	0x04, 0x17
        /*005a*/ 	.short	(.L_159 - .L_158)
.L_158:
        /*005c*/ 	.word	0x00000000
        /*0060*/ 	.short	0x0008
        /*0062*/ 	.short	0x0c0c
        /*0064*/ 	.byte	0x00, 0xf0, 0x11, 0x00


	//----- nvinfo : EIATTR_KPARAM_INFO
	.align		4
.L_159:
        /*0068*/ 	.byte	0x04, 0x17
        /*006a*/ 	.short	(.L_161 - .L_160)
.L_160:
        /*006c*/ 	.word	0x00000000
        /*0070*/ 	.short	0x0007
        /*0072*/ 	.short	0x0c08
        /*0074*/ 	.byte	0x00, 0xf0, 0x11, 0x00


	//----- nvinfo : EIATTR_KPARAM_INFO
	.align		4
.L_161:
        /*0078*/ 	.byte	0x04, 0x17
        /*007a*/ 	.short	(.L_163 - .L_162)
.L_162:
        /*007c*/ 	.word	0x00000000
        /*0080*/ 	.short	0x0006
        /*0082*/ 	.short	0x0c04
        /*0084*/ 	.byte	0x00, 0xf0, 0x11, 0x00


	//----- nvinfo : EIATTR_KPARAM_INFO
	.align		4
.L_163:
        /*0088*/ 	.byte	0x04, 0x17
        /*008a*/ 	.short	(.L_165 - .L_164)
.L_164:
        /*008c*/ 	.word	0x00000000
        /*0090*/ 	.short	0x0005
        /*0092*/ 	.short	0x0c00
        /*0094*/ 	.byte	0x00, 0xf0, 0x11, 0x00


	//----- nvinfo : EIATTR_KPARAM_INFO
	.align		4
.L_165:
        /*0098*/ 	.byte	0x04, 0x17
        /*009a*/ 	.short	(.L_167 - .L_166)
.L_166:
        /*009c*/ 	.word	0x00000000
        /*00a0*/ 	.short	0x0004
        /*00a2*/ 	.short	0x0bfc
        /*00a4*/ 	.byte	0x00, 0xf0, 0x11, 0x00


	//----- nvinfo : EIATTR_KPARAM_INFO
	.align		4
.L_167:
        /*00a8*/ 	.byte	0x04, 0x17
        /*00aa*/ 	.short	(.L_169 - .L_168)
.L_168:
        /*00ac*/ 	.word	0x00000000
        /*00b0*/ 	.short	0x0003
        /*00b2*/ 	.short	0x0bf8
        /*00b4*/ 	.byte	0x00, 0xf0, 0x05, 0x00


	//----- nvinfo : EIATTR_KPARAM_INFO
	.align		4
.L_169:
        /*00b8*/ 	.byte	0x04, 0x17
        /*00ba*/ 	.short	(.L_171 - .L_170)
.L_170:
        /*00bc*/ 	.word	0x00000000
        /*00c0*/ 	.short	0x0002
        /*00c2*/ 	.short	0x0010
        /*00c4*/ 	.byte	0x00, 0xf0, 0xa1, 0x2f


	//----- nvinfo : EIATTR_KPARAM_INFO
	.align		4
.L_171:
        /*00c8*/ 	.byte	0x04, 0x17
        /*00ca*/ 	.short	(.L_173 - .L_172)
.L_172:
        /*00cc*/ 	.word	0x00000000
        /*00d0*/ 	.short	0x0001
        /*00d2*/ 	.short	0x0008
        /*00d4*/ 	.byte	0x00, 0xf0, 0x21, 0x00


	//----- nvinfo : EIATTR_KPARAM_INFO
	.align		4
.L_173:
        /*00d8*/ 	.byte	0x04, 0x17
        /*00da*/ 	.short	(.L_175 - .L_174)
.L_174:
        /*00dc*/ 	.word	0x00000000
        /*00e0*/ 	.short	0x0000
        /*00e2*/ 	.short	0x0000
        /*00e4*/ 	.byte	0x00, 0xf0, 0x21, 0x00


	//----- nvinfo : EIATTR_SPARSE_MMA_MASK
	.align		4
.L_175:
        /*00e8*/ 	.byte	0x03, 0x50
        /*00ea*/ 	.short	0x0000


	//----- nvinfo : EIATTR_MAXREG_COUNT
	.align		4
        /*00ec*/ 	.byte	0x03, 0x1b
        /*00ee*/ 	.short	0x00ff


	//----- nvinfo : EIATTR_MERCURY_ISA_VERSION
	.align		4
        /*00f0*/ 	.byte	0x03, 0x5f
        /*00f2*/ 	.short	0x0101


	//----- nvinfo : EIATTR_EXIT_INSTR_OFFSETS
	.align		4
        /*00f4*/ 	.byte	0x04, 0x1c
        /*00f6*/ 	.short	(.L_177 - .L_176)


	//   ....[0]....
.L_176:
        /*00f8*/ 	.word	0x000002a0


	//   ....[1]....
        /*00fc*/ 	.word	0x00001340


	//   ....[2]....
        /*0100*/ 	.word	0x00001390


	//   ....[3]....
        /*0104*/ 	.word	0x00001d10


	//----- nvinfo : EIATTR_CRS_STACK_SIZE
	.align		4
.L_177:
        /*0108*/ 	.byte	0x04, 0x1e
        /*010a*/ 	.short	(.L_179 - .L_178)
.L_178:
        /*010c*/ 	.word	0x00000000


	//----- nvinfo : EIATTR_CBANK_PARAM_SIZE
	.align		4
.L_179:
        /*0110*/ 	.byte	0x03, 0x19
        /*0112*/ 	.short	0x0c2c


	//----- nvinfo : EIATTR_PARAM_CBANK
	.align		4
        /*0114*/ 	.byte	0x04, 0x0a
        /*0116*/ 	.short	(.L_181 - .L_180)
	.align		4
.L_180:
        /*0118*/ 	.word	index@(.nv.constant0._Z25multi_tensor_apply_kernelI18TensorListMetadataILi4EE17LAMBStage1FunctorIfEJffffff10adamMode_tfPffEEvlPViT_T0_DpT1_)
        /*011c*/ 	.short	0x0210
        /*011e*/ 	.short	0x0c2c


	//----- nvinfo : EIATTR_SW_WAR
	.align		4
.L_181:
        /*0120*/ 	.byte	0x04, 0x36
        /*0122*/ 	.short	(.L_183 - .L_182)
.L_182:
        /*0124*/ 	.word	0x00000008
.L_183:


//--------------------- .nv.callgraph             --------------------------
	.section	.nv.callgraph,"",@"SHT_CUDA_CALLGRAPH"
	.align	4
	.sectionentsize	8
	.align		4
        /*0000*/ 	.word	0x00000000
	.align		4
        /*0004*/ 	.word	0xffffffff
	.align		4
        /*0008*/ 	.word	0x00000000
	.align		4
        /*000c*/ 	.word	0xfffffffe
	.align		4
        /*0010*/ 	.word	0x00000000
	.align		4
        /*0014*/ 	.word	0xfffffffd
	.align		4
        /*0018*/ 	.word	0x00000000
	.align		4
        /*001c*/ 	.word	0xfffffffc


//--------------------- .nv.constant4             --------------------------
	.section	.nv.constant4,"a",@progbits
	.align	8
	.align		8
.nv.constant4:
        /*0000*/ 	.dword	_ZN51_INTERNAL_00723629_20_multi_tensor_lamb_cu_32d6279a4cuda3std3__45__cpo5beginE
	.align		8
        /*0008*/ 	.dword	_ZN51_INTERNAL_00723629_20_multi_tensor_lamb_cu_32d6279a4cuda3std3__45__cpo3endE
	.align		8
        /*0010*/ 	.dword	_ZN51_INTERNAL_00723629_20_multi_tensor_lamb_cu_32d6279a4cuda3std3__45__cpo6cbeginE
	.align		8
        /*0018*/ 	.dword	_ZN51_INTERNAL_00723629_20_multi_tensor_lamb_cu_32d6279a4cuda3std3__45__cpo4cendE
	.align		8
        /*0020*/ 	.dword	_ZN51_INTERNAL_00723629_20_multi_tensor_lamb_cu_32d6279a4cuda3std3__45__cpo6rbeginE
	.align		8
        /*0028*/ 	.dword	_ZN51_INTERNAL_00723629_20_multi_tensor_lamb_cu_32d6279a4cuda3std3__45__cpo4rendE
	.align		8
        /*0030*/ 	.dword	_ZN51_INTERNAL_00723629_20_multi_tensor_lamb_cu_32d6279a4cuda3std3__45__cpo7crbeginE
	.align		8
        /*0038*/ 	.dword	_ZN51_INTERNAL_00723629_20_multi_tensor_lamb_cu_32d6279a4cuda3std3__45__cpo5crendE
	.align		8
        /*0040*/ 	.dword	_ZN51_INTERNAL_00723629_20_multi_tensor_lamb_cu_32d6279a4cuda3std3__453_GLOBAL__N__00723629_20_multi_tensor_lamb_cu_32d6279a6ignoreE
	.align		8
        /*0048*/ 	.dword	_ZN51_INTERNAL_00723629_20_multi_tensor_lamb_cu_32d6279a4cuda3std3__419piecewise_constructE
	.align		8
        /*0050*/ 	.dword	_ZN51_INTERNAL_00723629_20_multi_tensor_lamb_cu_32d6279a4cuda3std3__48in_placeE
	.align		8
        /*0058*/ 	.dword	_ZN51_INTERNAL_00723629_20_multi_tensor_lamb_cu_32d6279a4cuda3std3__420unreachable_sentinelE
	.align		8
        /*0060*/ 	.dword	_ZN51_INTERNAL_00723629_20_multi_tensor_lamb_cu_32d6279a4cuda3std6ranges3__45__cpo4swapE
	.align		8
        /*0068*/ 	.dword	_ZN51_INTERNAL_00723629_20_multi_tensor_lamb_cu_32d6279a4cuda3std6ranges3__45__cpo9iter_moveE
	.align		8
        /*0070*/ 	.dword	_ZN51_INTERNAL_00723629_20_multi_tensor_lamb_cu_32d6279a4cuda3std6ranges3__45__cpo5beginE
	.align		8
        /*0078*/ 	.dword	_ZN51_INTERNAL_00723629_20_multi_tensor_lamb_cu_32d6279a4cuda3std6ranges3__45__cpo3endE
	.align		8
        /*0080*/ 	.dword	_ZN51_INTERNAL_00723629_20_multi_tensor_lamb_cu_32d6279a4cuda3std6ranges3__45__cpo6cbeginE
	.align		8
        /*0088*/ 	.dword	_ZN51_INTERNAL_00723629_20_multi_tensor_lamb_cu_32d6279a4cuda3std6ranges3__45__cpo4cendE
	.align		8
        /*0090*/ 	.dword	_ZN51_INTERNAL_00723629_20_multi_tensor_lamb_cu_32d6279a4cuda3std6ranges3__45__cpo7advanceE
	.align		8
        /*0098*/ 	.dword	_ZN51_INTERNAL_00723629_20_multi_tensor_lamb_cu_32d6279a4cuda3std6ranges3__45__cpo9iter_swapE
	.align		8
        /*00a0*/ 	.dword	_ZN51_INTERNAL_00723629_20_multi_tensor_lamb_cu_32d6279a4cuda3std6ranges3__45__cpo4nextE
	.align		8
        /*00a8*/ 	.dword	_ZN51_INTERNAL_00723629_20_multi_tensor_lamb_cu_32d6279a4cuda3std6ranges3__45__cpo4prevE
	.align		8
        /*00b0*/ 	.dword	_ZN51_INTERNAL_00723629_20_multi_tensor_lamb_cu_32d6279a4cuda3std6ranges3__45__cpo4dataE
	.align		8
        /*00b8*/ 	.dword	_ZN51_INTERNAL_00723629_20_multi_tensor_lamb_cu_32d6279a4cuda3std6ranges3__45__cpo5cdataE
	.align		8
        /*00c0*/ 	.dword	_ZN51_INTERNAL_00723629_20_multi_tensor_lamb_cu_32d6279a4cuda3std6ranges3__45__cpo4sizeE
	.align		8
        /*00c8*/ 	.dword	_ZN51_INTERNAL_00723629_20_multi_tensor_lamb_cu_32d6279a4cuda3std6ranges3__45__cpo5ssizeE
	.align		8
        /*00d0*/ 	.dword	_ZN51_INTERNAL_00723629_20_multi_tensor_lamb_cu_32d6279a4cuda3std6ranges3__45__cpo8distanceE
	.align		8
        /*00d8*/ 	.dword	_ZN51_INTERNAL_00723629_20_multi_tensor_lamb_cu_32d6279a6thrust23THRUST_300001_SM_900_NS6system6detail10sequential3seqE


//--------------------- .text._Z25multi_tensor_apply_kernelI18TensorListMetadataILi2EE17LAMBStage2FunctorIN3c104HalfEEJPfS6_ffbEEvlPViT_T0_DpT1_ --------------------------
	.section	.text._Z25multi_tensor_apply_kernelI18TensorListMetadataILi2EE17LAMBStage2FunctorIN3c104HalfEEJPfS6_ffbEEvlPViT_T0_DpT1_,"ax",@progbits
	.align	128
        .global         _Z25multi_tensor_apply_kernelI18TensorListMetadataILi2EE17LAMBStage2FunctorIN3c104HalfEEJPfS6_ffbEEvlPViT_T0_DpT1_
        .type           _Z25multi_tensor_apply_kernelI18TensorListMetadataILi2EE17LAMBStage2FunctorIN3c104HalfEEJPfS6_ffbEEvlPViT_T0_DpT1_,@function
        .size           _Z25multi_tensor_apply_kernelI18TensorListMetadataILi2EE17LAMBStage2FunctorIN3c104HalfEEJPfS6_ffbEEvlPViT_T0_DpT1_,(.L_x_46 - _Z25multi_tensor_apply_kernelI18TensorListMetadataILi2EE17LAMBStage2FunctorIN3c104HalfEEJPfS6_ffbEEvlPViT_T0_DpT1_)
        .other          _Z25multi_tensor_apply_kernelI18TensorListMetadataILi2EE17LAMBStage2FunctorIN3c104HalfEEJPfS6_ffbEEvlPViT_T0_DpT1_,@"STO_CUDA_ENTRY STV_DEFAULT"
_Z25multi_tensor_apply_kernelI18TensorListMetadataILi2EE17LAMBStage2FunctorIN3c104HalfEEJPfS6_ffbEEvlPViT_T0_DpT1_:
.text._Z25multi_tensor_apply_kernelI18TensorListMetadataILi2EE17LAMBStage2FunctorIN3c104HalfEEJPfS6_ffbEEvlPViT_T0_DpT1_:
[----:B------:R-:W-:Y:S01]  /*0000*/  LDC R1, c[0x0][0x28] ;  /* 0x00000a00ff017b82 */ /* 0x000fe20000000800 */
[----:B------:R-:W0:Y:S01]  /*0010*/  S2R R6, SR_CTAID.X ;  /* 0x0000000000067919 */ /* 0x000e220000002500 */
[----:B------:R-:W-:-:S06]  /*0020*/  HFMA2.MMA R5, -RZ, RZ, 0, 9.5367431640625e-07 ;  /* 0x00000010ff057435 */ /* 0x000fcc00000001ff */
[----:B------:R-:W1:Y:S01]  /*0030*/  LDC R3, c[0x0][0x210] ;  /* 0x00008400ff037b82 */ /* 0x000e620000000800 */
[----:B------:R-:W-:Y:S01]  /*0040*/  ULDC.U8 UR4, c[0x0][0xe88] ;  /* 0x0003a20000047ab9 */ /* 0x000fe20000000000 */
[----:B------:R-:W-:Y:S01]  /*0050*/  ULDC UR5, c[0x0][0xe84] ;  /* 0x0003a10000057ab9 */ /* 0x000fe20000000800 */
[----:B------:R-:W-:Y:S01]  /*0060*/  UPRMT UR4, UR4, 0x8880, URZ ;  /* 0x0000888004047896 */ /* 0x000fe2000800003f */
[----:B------:R-:W-:Y:S01]  /*0070*/  FSETP.NEU.FTZ.AND P2, PT, RZ, UR5, PT ;  /* 0x00000005ff007c0b */ /* 0x000fe2000bf5d000 */
[----:B------:R-:W-:Y:S01]  /*0080*/  ULDC UR5, c[0x0][0xe80] ;  /* 0x0003a00000057ab9 */ /* 0x000fe20000000800 */
[----:B------:R-:W-:-:S03]  /*0090*/  ULDC.64 UR6, c[0x0][0x208] ;  /* 0x0000820000067ab9 */ /* 0x000fc60000000a00 */
[----:B------:R-:W-:Y:S01]  /*00a0*/  ISETP.EQ.AND P3, PT, RZ, UR4, PT ;  /* 0x00000004ff007c0c */ /* 0x000fe2000bf62270 */
[----:B------:R-:W-:Y:S01]  /*00b0*/  ULDC UR4, c[0x0][0xe60] ;  /* 0x0003980000047ab9 */ /* 0x000fe20000000800 */
[----:B0-----:R-:W0:Y:S01]  /*00c0*/  LDC.U8 R4, c[0x0][R6+0x820] ;  /* 0x0002080006047b82 */ /* 0x001e220000000000 */
[----:B------:R-:W-:-:S07]  /*00d0*/  LEA R2, R6, R5, 0x2 ;  /* 0x0000000506027211 */ /* 0x000fce00078e10ff */
[----:B------:R-:W1:Y:S01]  /*00e0*/  LDC R2, c[0x0][R2+0x950] ;  /* 0x0002540002027b82 */ /* 0x000e620000000800 */
[C---:B0-----:R-:W-:Y:S01]  /*00f0*/  IMAD R5, R4.reuse, 0x8, R5 ;  /* 0x0000000804057824 */ /* 0x041fe200078e0205 */
[----:B------:R-:W-:-:S06]  /*0100*/  IADD3 R9, R4, UR4, RZ ;  /* 0x0000000404097c10 */ /* 0x000fcc000fffe0ff */
[----:B------:R-:W0:Y:S01]  /*0110*/  LDC.64 R14, c[0x0][R5+0x210] ;  /* 0x00008400050e7b82 */ /* 0x000e220000000a00 */
[----:B-1----:R-:W-:Y:S02]  /*0120*/  IMAD R7, R2, R3, RZ ;  /* 0x0000000302077224 */ /* 0x002fe400078e02ff */
[----:B------:R-:W-:-:S05]  /*0130*/  IMAD.U32 R2, RZ, RZ, UR5 ;  /* 0x00000005ff027e24 */ /* 0x000fca000f8e00ff */
[----:B------:R-:W1:Y:S08]  /*0140*/  LDC.64 R12, c[0x0][R5+0x410] ;  /* 0x00010400050c7b82 */ /* 0x000e700000000a00 */
[----:B------:R-:W2:Y:S01]  /*0150*/  LDC R0, c[0x0][R5+0x610] ;  /* 0x0001840005007b82 */ /* 0x000ea20000000800 */
[----:B0-----:R-:W-:-:S03]  /*0160*/  IMAD.WIDE R14, R7, 0x2, R14 ;  /* 0x00000002070e7825 */ /* 0x001fc600078e020e */
[----:B------:R-:W-:Y:S01]  /*0170*/  LOP3.LUT P4, RZ, R14, 0x7, RZ, 0xc0, !PT ;  /* 0x000000070eff7812 */ /* 0x000fe2000788c0ff */
[----:B-1----:R-:W-:-:S03]  /*0180*/  IMAD.WIDE R12, R7, 0x2, R12 ;  /* 0x00000002070c7825 */ /* 0x002fc600078e020c */
[----:B------:R-:W-:Y:S02]  /*0190*/  LOP3.LUT P1, RZ, R12, 0x7, RZ, 0xc0, !PT ;  /* 0x000000070cff7812 */ /* 0x000fe4000782c0ff */
[----:B--2---:R-:W-:-:S04]  /*01a0*/  IADD3 R0, R0, -R7, RZ ;  /* 0x8000000700007210 */ /* 0x004fc80007ffe0ff */
[----:B------:R-:W-:-:S04]  /*01b0*/  LOP3.LUT P0, RZ, R0, 0x3, R3, 0xc8, !PT ;  /* 0x0000000300ff7812 */ /* 0x000fc8000780c803 */
[----:B------:R-:W-:Y:S01]  /*01c0*/  PLOP3.LUT P0, PT, P0, P1, P4, 0x1, 0x0 ;  /* 0x000000000000781c */ /* 0x000fe20000702041 */
[----:B------:R-:W-:-:S12]  /*01d0*/  @!P2 BRA P3, `(.L_x_0) ;  /* 0x000000000034a947 */ /* 0x000fd80001800000 */
[----:B------:R-:W0:Y:S08]  /*01e0*/  LDC.64 R4, c[0x0][0xe70] ;  /* 0x00039c00ff047b82 */ /* 0x000e300000000a00 */
[----:B------:R-:W1:Y:S01]  /*01f0*/  LDC.64 R6, c[0x0][0xe78] ;  /* 0x00039e00ff067b82 */ /* 0x000e620000000a00 */
[----:B0-----:R-:W-:-:S06]  /*0200*/  IMAD.WIDE R4, R9, 0x4, R4 ;  /* 0x0000000409047825 */ /* 0x001fcc00078e0204 */
[----:B------:R-:W2:Y:S01]  /*0210*/  LDG.E R4, desc[UR6][R4.64] ;  /* 0x0000000604047981 */ /* 0x000ea2000c1e1900 */
[----:B-1----:R-:W-:-:S06]  /*0220*/  IMAD.WIDE R6, R9, 0x4, R6 ;  /* 0x0000000409067825 */ /* 0x002fcc00078e0206 */
[----:B------:R-:W3:Y:S01]  /*0230*/  LDG.E R6, desc[UR6][R6.64] ;  /* 0x0000000606067981 */ /* 0x000ee2000c1e1900 */
[----:B--2---:R-:W-:Y:S02]  /*0240*/  FSETP.NEU.FTZ.AND P2, PT, R4, RZ, PT ;  /* 0x000000ff0400720b */ /* 0x004fe40003f5d000 */
[----:B---3--:R-:W-:-:S04]  /*0250*/  FSETP.NEU.FTZ.AND P1, PT, R6, RZ, PT ;  /* 0x000000ff0600720b */ /* 0x008fc80003f3d000 */
[----:B------:R-:W-:-:S13]  /*0260*/  PLOP3.LUT P1, PT, P2, P1, PT, 0x2a, 0x0 ;  /* 0x000000000000781c */ /* 0x000fda0001722572 */
[----:B------:R-:W0:Y:S01]  /*0270*/  @!P1 LDC R11, c[0x0][0xe80] ;  /* 0x0003a000ff0b9b82 */ /* 0x000e220000000800 */
[----:B------:R-:W1:Y:S02]  /*0280*/  @!P1 MUFU.RCP R9, R6 ;  /* 0x0000000600099308 */ /* 0x000e640000001000 */
[----:B-1----:R-:W-:-:S04]  /*0290*/  @!P1 FMUL.FTZ R8, R4, R9 ;  /* 0x0000000904089220 */ /* 0x002fc80000410000 */
[----:B0-----:R-:W-:-:S07]  /*02a0*/  @!P1 FMUL.FTZ R2, R8, R11 ;  /* 0x0000000b08029220 */ /* 0x001fce0000410000 */
.L_x_0:
[----:B------:R-:W-:Y:S05]  /*02b0*/  @P0 BRA `(.L_x_1) ;  /* 0x0000000000f40947 */ /* 0x000fea0003800000 */
[----:B------:R-:W-:-:S04]  /*02c0*/  ISETP.GE.AND P0, PT, R3, 0x1, PT ;  /* 0x000000010300780c */ /* 0x000fc80003f06270 */
[----:B------:R-:W-:-:S13]  /*02d0*/  ISETP.LT.OR P0, PT, R0, 0x1, !P0 ;  /* 0x000000010000780c */ /* 0x000fda0004701670 */
[----:B------:R-:W-:Y:S05]  /*02e0*/  @P0 EXIT ;  /* 0x000000000000094d */ /* 0x000fea0003800000 */
[----:B------:R-:W0:Y:S01]  /*02f0*/  S2R R3, SR_TID.X ;  /* 0x0000000000037919 */ /* 0x000e220000002100 */
[----:B------:R-:W-:Y:S01]  /*0300*/  ULDC UR5, c[0x0][0x0] ;  /* 0x0000000000057ab9 */ /* 0x000fe20000000800 */
[----:B------:R-:W-:-:S05]  /*0310*/  UMOV UR4, URZ ;  /* 0x0000003f00047c82 */ /* 0x000fca0008000000 */
.L_x_2:
[----:B------:R-:W1:Y:S01]  /*0320*/  LDC R8, c[0x0][0x210] ;  /* 0x00008400ff087b82 */ /* 0x000e620000000800 */
[----:B0-----:R-:W-:-:S05]  /*0330*/  IADD3 R18, R3, UR4, RZ ;  /* 0x0000000403127c10 */ /* 0x001fca000fffe0ff */
[----:B------:R-:W-:-:S05]  /*0340*/  VIADD R19, R18, UR5 ;  /* 0x0000000512137c36 */ /* 0x000fca0008000000 */
[----:B------:R-:W-:-:S04]  /*0350*/  IADD3 R29, R19, UR5, RZ ;  /* 0x00000005131d7c10 */ /* 0x000fc8000fffe0ff */
[C---:B------:R-:W-:Y:S02]  /*0360*/  IADD3 R25, R29.reuse, UR5, RZ ;  /* 0x000000051d197c10 */ /* 0x040fe4000fffe0ff */
[-C--:B-1----:R-:W-:Y:S02]  /*0370*/  ISETP.GE.AND P2, PT, R29, R8.reuse, PT ;  /* 0x000000081d00720c */ /* 0x082fe40003f46270 */
[----:B------:R-:W-:Y:S02]  /*0380*/  ISETP.GE.AND P1, PT, R19, R8, PT ;  /* 0x000000081300720c */ /* 0x000fe40003f26270 */
[----:B------:R-:W-:Y:S02]  /*0390*/  ISETP.LT.AND P3, PT, R29, R0, !P2 ;  /* 0x000000001d00720c */ /* 0x000fe40005761270 */
[----:B------:R-:W-:Y:S02]  /*03a0*/  ISETP.GE.AND P2, PT, R25, R8, PT ;  /* 0x000000081900720c */ /* 0x000fe40003f46270 */
[----:B------:R-:W-:-:S02]  /*03b0*/  ISETP.LT.AND P1, PT, R19, R0, !P1 ;  /* 0x000000001300720c */ /* 0x000fc40004f21270 */
[----:B------:R-:W-:Y:S02]  /*03c0*/  ISETP.LT.AND P2, PT, R25, R0, !P2 ;  /* 0x000000001900720c */ /* 0x000fe40005741270 */
[----:B------:R-:W-:-:S04]  /*03d0*/  ISETP.GE.AND P0, PT, R18, R8, PT ;  /* 0x000000081200720c */ /* 0x000fc80003f06270 */
[----:B------:R-:W-:Y:S01]  /*03e0*/  ISETP.LT.AND P0, PT, R18, R0, !P0 ;  /* 0x000000001200720c */ /* 0x000fe20004701270 */
[----:B------:R-:W-:-:S04]  /*03f0*/  @P3 IMAD.WIDE R22, R29, 0x2, R14 ;  /* 0x000000021d163825 */ /* 0x000fc800078e020e */
[--C-:B------:R-:W-:Y:S02]  /*0400*/  @P1 IMAD.WIDE R20, R19, 0x2, R14.reuse ;  /* 0x0000000213141825 */ /* 0x100fe400078e020e */
[----:B------:R-:W2:Y:S02]  /*0410*/  @P3 LDG.E.U16 R22, desc[UR6][R22.64] ;  /* 0x0000000616163981 */ /* 0x000ea4000c1e1500 */
[--C-:B------:R-:W-:Y:S02]  /*0420*/  @P2 IMAD.WIDE R16, R25, 0x2, R14.reuse ;  /* 0x0000000219102825 */ /* 0x100fe400078e020e */
[----:B------:R-:W3:Y:S02]  /*0430*/  @P1 LDG.E.U16 R20, desc[UR6][R20.64] ;  /* 0x0000000614141981 */ /* 0x000ee4000c1e1500 */
[----:B------:R-:W-:-:S06]  /*0440*/  @P0 IMAD.WIDE R26, R18, 0x2, R14 ;  /* 0x00000002121a0825 */ /* 0x000fcc00078e020e */
[----:B------:R-:W4:Y:S04]  /*0450*/  @P0 LDG.E.U16 R26, desc[UR6][R26.64] ;  /* 0x000000061a1a0981 */ /* 0x000f28000c1e1500 */
[----:B------:R0:W5:Y:S02]  /*0460*/  @P2 LDG.E.U16 R21, desc[UR6][R16.64] ;  /* 0x0000000610152981 */ /* 0x000164000c1e1500 */
[----:B0-----:R-:W-:-:S05]  /*0470*/  IMAD.WIDE R16, R18, 0x2, R12 ;  /* 0x0000000212107825 */ /* 0x001fca00078e020c */
[----:B------:R-:W4:Y:S01]  /*0480*/  @P0 LDG.E.U16 R28, desc[UR6][R16.64] ;  /* 0x00000006101c0981 */ /* 0x000f22000c1e1500 */
[----:B------:R-:W-:-:S04]  /*0490*/  IMAD.WIDE R18, R19, 0x2, R12 ;  /* 0x0000000213127825 */ /* 0x000fc800078e020c */
[----:B--2---:R-:W-:Y:S02]  /*04a0*/  @P3 HADD2.F32 R9, -RZ, R22.H0_H0 ;  /* 0x20000016ff093230 */ /* 0x004fe40000004100 */
[----:B---3--:R-:W-:Y:S02]  /*04b0*/  @P1 HADD2.F32 R7, -RZ, R20.H0_H0 ;  /* 0x20000014ff071230 */ /* 0x008fe40000004100 */
[----:B------:R-:W-:-:S05]  /*04c0*/  IMAD.WIDE R22, R25, 0x2, R12 ;  /* 0x0000000219167825 */ /* 0x000fca00078e020c */
[----:B------:R-:W2:Y:S01]  /*04d0*/  @P2 LDG.E.U16 R27, desc[UR6][R22.64] ;  /* 0x00000006161b2981 */ /* 0x000ea2000c1e1500 */
[----:B-----5:R-:W-:Y:S02]  /*04e0*/  @P2 HADD2.F32 R11, -RZ, R21.H0_H0 ;  /* 0x20000015ff0b2230 */ /* 0x020fe40000004100 */
[----:B------:R-:W-:-:S04]  /*04f0*/  IMAD.WIDE R20, R29, 0x2, R12 ;  /* 0x000000021d147825 */ /* 0x000fc800078e020c */
[----:B----4-:R-:W-:Y:S01]  /*0500*/  @P0 HADD2.F32 R5, -RZ, R26.H0_H0 ;  /* 0x2000001aff050230 */ /* 0x010fe20000004100 */
[----:B------:R-:W3:Y:S04]  /*0510*/  @P3 LDG.E.U16 R25, desc[UR6][R20.64] ;  /* 0x0000000614193981 */ /* 0x000ee8000c1e1500 */
[----:B------:R-:W4:Y:S01]  /*0520*/  @P1 LDG.E.U16 R26, desc[UR6][R18.64] ;  /* 0x00000006121a1981 */ /* 0x000f22000c1e1500 */
[----:B------:R-:W-:-:S05]  /*0530*/  @P0 HADD2.F32 R10, -RZ, R28.H0_H0 ;  /* 0x2000001cff0a0230 */ /* 0x000fca0000004100 */
[----:B------:R-:W-:Y:S01]  /*0540*/  FFMA.FTZ R10, R5, -R2, R10 ;  /* 0x80000002050a7223 */ /* 0x000fe2000001000a */
[----:B------:R-:W-:Y:S01]  /*0550*/  ULEA UR4, UR5, UR4, 0x2 ;  /* 0x0000000405047291 */ /* 0x000fe2000f8e103f */
[----:B--2---:R-:W-:Y:S02]  /*0560*/  @P2 HADD2.F32 R6, -RZ, R27.H0_H0 ;  /* 0x2000001bff062230 */ /* 0x004fe40000004100 */
[----:B---3--:R-:W-:Y:S01]  /*0570*/  @P3 HADD2.F32 R4, -RZ, R25.H0_H0 ;  /* 0x20000019ff043230 */ /* 0x008fe20000004100 */
[----:B------:R-:W-:Y:S01]  /*0580*/  @P0 F2FP.F16.F32.PACK_AB R25, RZ, R10 ;  /* 0x0000000aff19023e */ /* 0x000fe200000000ff */
[----:B----4-:R-:W-:-:S03]  /*0590*/  @P1 HADD2.F32 R24, -RZ, R26.H0_H0 ;  /* 0x2000001aff181230 */ /* 0x010fc60000004100 */
[----:B------:R-:W-:Y:S01]  /*05a0*/  PRMT R27, R25, 0x7610, R27 ;  /* 0x00007610191b7816 */ /* 0x000fe2000000001b */
[-C--:B------:R-:W-:Y:S01]  /*05b0*/  FFMA.FTZ R4, R9, -R2.reuse, R4 ;  /* 0x8000000209047223 */ /* 0x080fe20000010004 */
[-C--:B------:R-:W-:Y:S01]  /*05c0*/  FFMA.FTZ R6, R11, -R2.reuse, R6 ;  /* 0x800000020b067223 */ /* 0x080fe20000010006 */
[----:B------:R-:W-:Y:S02]  /*05d0*/  FFMA.FTZ R24, R7, -R2, R24 ;  /* 0x8000000207187223 */ /* 0x000fe40000010018 */
[----:B------:R0:W-:Y:S01]  /*05e0*/  @P0 STG.E.U16 desc[UR6][R16.64], R27 ;  /* 0x0000001b10000986 */ /* 0x0001e2000c101506 */
[----:B------:R-:W-:Y:S02]  /*05f0*/  @P3 F2FP.F16.F32.PACK_AB R25, RZ, R4 ;  /* 0x00000004ff19323e */ /* 0x000fe400000000ff */
[----:B------:R-:W-:Y:S02]  /*0600*/  @P2 F2FP.F16.F32.PACK_AB R26, RZ, R6 ;  /* 0x00000006ff1a223e */ /* 0x000fe400000000ff */
[----:B0-----:R-:W-:-:S05]  /*0610*/  @P1 F2FP.F16.F32.PACK_AB R17, RZ, R24 ;  /* 0x00000018ff11123e */ /* 0x001fca00000000ff */
[----:B------:R1:W-:Y:S04]  /*0620*/  @P1 STG.E.U16 desc[UR6][R18.64], R17 ;  /* 0x0000001112001986 */ /* 0x0003e8000c101506 */
[----:B------:R1:W-:Y:S04]  /*0630*/  @P3 STG.E.U16 desc[UR6][R20.64], R25 ;  /* 0x0000001914003986 */ /* 0x0003e8000c101506 */
[----:B------:R1:W-:Y:S01]  /*0640*/  @P2 STG.E.U16 desc[UR6][R22.64], R26 ;  /* 0x0000001a16002986 */ /* 0x0003e2000c101506 */
[----:B------:R-:W-:Y:S02]  /*0650*/  ISETP.LE.AND P0, PT, R8, UR4, PT ;  /* 0x0000000408007c0c */ /* 0x000fe4000bf03270 */
[----:B------:R-:W-:-:S13]  /*0660*/  ISETP.GT.AND P1, PT, R0, UR4, PT ;  /* 0x0000000400007c0c */ /* 0x000fda000bf24270 */
[----:B-1----:R-:W-:Y:S05]  /*0670*/  @!P0 BRA P1, `(.L_x_2) ;  /* 0xfffffffc00288947 */ /* 0x002fea000083ffff */
[----:B------:R-:W-:Y:S05]  /*0680*/  EXIT ;  /* 0x000000000000794d */ /* 0x000fea0003800000 */
.L_x_1:
[----:B------:R-:W0:Y:S02]  /*0690*/  S2R R7, SR_TID.X ;  /* 0x0000000000077919 */ /* 0x000e240000002100 */
[----:B0-----:R-:W-:-:S05]  /*06a0*/  IMAD.SHL.U32 R4, R7, 0x4, RZ ;  /* 0x0000000407047824 */ /* 0x001fca00078e00ff */
[----:B------:R-:W-:-:S04]  /*06b0*/  ISETP.GE.AND P0, PT, R4, R3, PT ;  /* 0x000000030400720c */ /* 0x000fc80003f06270 */
[----:B------:R-:W-:-:S13]  /*06c0*/  ISETP.GE.OR P0, PT, R4, R0, P0 ;  /* 0x000000000400720c */ /* 0x000fda0000706670 */
[----:B------:R-:W-:Y:S05]  /*06d0*/  @P0 EXIT ;  /* 0x000000000000094d */ /* 0x000fea0003800000 */
[----:B------:R-:W-:-:S05]  /*06e0*/  ULDC UR4, c[0x0][0x0] ;  /* 0x0000000000047ab9 */ /* 0x000fca0000000800 */
.L_x_3:
[----:B------:R-:W-:-:S04]  /*06f0*/  IMAD.WIDE R10, R7, 0x8, R14 ;  /* 0x00000008070a7825 */ /* 0x000fc800078e020e */
[C---:B------:R-:W-:Y:S02]  /*0700*/  IMAD.WIDE R4, R7.reuse, 0x8, R12 ;  /* 0x0000000807047825 */ /* 0x040fe400078e020c */
[----:B------:R-:W2:Y:S04]  /*0710*/  LDG.E.64 R10, desc[UR6][R10.64] ;  /* 0x000000060a0a7981 */ /* 0x000ea8000c1e1b00 */
[----:B------:R-:W3:Y:S01]  /*0720*/  LDG.E.64 R8, desc[UR6][R4.64] ;  /* 0x0000000604087981 */ /* 0x000ee2000c1e1b00 */
[----:B------:R-:W-:Y:S01]  /*0730*/  IADD3 R7, R7, UR4, RZ ;  /* 0x0000000407077c10 */ /* 0x000fe2000fffe0ff */
[----:B--2---:R-:W-:Y:S01]  /*0740*/  HADD2.F32 R6, -RZ, R11.H0_H0 ;  /* 0x2000000bff067230 */ /* 0x004fe20000004100 */
[----:B------:R-:W-:Y:S01]  /*0750*/  SHF.R.U32.HI R16, RZ, 0x10, R11 ;  /* 0x00000010ff107819 */ /* 0x000fe2000001160b */
[----:B---3--:R-:W-:Y:S01]  /*0760*/  HADD2.F32 R17, -RZ, R9.H0_H0 ;  /* 0x20000009ff117230 */ /* 0x008fe20000004100 */
[----:B------:R-:W-:-:S02]  /*0770*/  SHF.R.U32.HI R19, RZ, 0x10, R9 ;  /* 0x00000010ff137819 */ /* 0x000fc40000011609 */
[----:B------:R-:W-:Y:S02]  /*0780*/  SHF.R.U64 R9, R8, 0x10, R9 ;  /* 0x0000001008097819 */ /* 0x000fe40000001209 */
[-C--:B------:R-:W-:Y:S01]  /*0790*/  FFMA.FTZ R17, R6, -R2.reuse, R17 ;  /* 0x8000000206117223 */ /* 0x080fe20000010011 */
[----:B------:R-:W-:Y:S01]  /*07a0*/  HADD2.F32 R6, -RZ, R16.H0_H0 ;  /* 0x20000010ff067230 */ /* 0x000fe20000004100 */
[----:B------:R-:W-:Y:S01]  /*07b0*/  SHF.R.U64 R16, R10, 0x10, R11 ;  /* 0x000000100a107819 */ /* 0x000fe2000000120b */
[----:B------:R-:W-:Y:S02]  /*07c0*/  HADD2.F32 R19, -RZ, R19.H0_H0 ;  /* 0x20000013ff137230 */ /* 0x000fe40000004100 */
[----:B------:R-:W-:Y:S01]  /*07d0*/  HADD2.F32 R9, -RZ, R9.H0_H0 ;  /* 0x20000009ff097230 */ /* 0x000fe20000004100 */
[----:B------:R-:W-:Y:S01]  /*07e0*/  F2F.F16.F32 R17, R17 ;  /* 0x0000001100117304 */ /* 0x000fe20000200800 */
[----:B------:R-:W-:Y:S02]  /*07f0*/  HADD2.F32 R10, -RZ, R10.H0_H0 ;  /* 0x2000000aff0a7230 */ /* 0x000fe40000004100 */
[----:B------:R-:W-:Y:S01]  /*0800*/  FFMA.FTZ R19, R6, -R2, R19 ;  /* 0x8000000206137223 */ /* 0x000fe20000010013 */
[----:B------:R-:W-:-:S05]  /*0810*/  HADD2.F32 R6, -RZ, R16.H0_H0 ;  /* 0x20000010ff067230 */ /* 0x000fca0000004100 */
[-C--:B------:R-:W-:Y:S01]  /*0820*/  FFMA.FTZ R6, R6, -R2.reuse, R9 ;  /* 0x8000000206067223 */ /* 0x080fe20000010009 */
[----:B------:R-:W-:Y:S01]  /*0830*/  HADD2.F32 R9, -RZ, R8.H0_H0 ;  /* 0x20000008ff097230 */ /* 0x000fe20000004100 */
[----:B------:R-:W0:Y:S04]  /*0840*/  F2F.F16.F32 R16, R19 ;  /* 0x0000001300107304 */ /* 0x000e280000200800 */
[----:B------:R-:W-:-:S04]  /*0850*/  FFMA.FTZ R10, R10, -R2, R9 ;  /* 0x800000020a0a7223 */ /* 0x000fc80000010009 */
[----:B------:R-:W1:Y:S01]  /*0860*/  F2F.F16.F32 R6, R6 ;  /* 0x0000000600067304 */ /* 0x000e620000200800 */
[----:B0-----:R-:W-:-:S07]  /*0870*/  PRMT R17, R17, 0x5410, R16 ;  /* 0x0000541011117816 */ /* 0x001fce0000000010 */
[----:B------:R-:W0:Y:S01]  /*0880*/  F2F.F16.F32 R11, R10 ;  /* 0x0000000a000b7304 */ /* 0x000e220000200800 */
[----:B-1----:R-:W-:-:S05]  /*0890*/  IMAD.WIDE.U32 R8, R6, 0x10000, RZ ;  /* 0x0001000006087825 */ /* 0x002fca00078e00ff */
[----:B------:R-:W-:Y:S02]  /*08a0*/  LOP3.LUT R9, R17, R9, RZ, 0xfc, !PT ;  /* 0x0000000911097212 */ /* 0x000fe400078efcff */
[----:B0-----:R-:W-:Y:S02]  /*08b0*/  LOP3.LUT R8, R8, R11, RZ, 0xfc, !PT ;  /* 0x0000000b08087212 */ /* 0x001fe400078efcff */
[----:B------:R-:W-:-:S03]  /*08c0*/  SHF.L.U32 R11, R7, 0x2, RZ ;  /* 0x00000002070b7819 */ /* 0x000fc600000006ff */
[----:B------:R0:W-:Y:S01]  /*08d0*/  STG.E.64 desc[UR6][R4.64], R8 ;  /* 0x0000000804007986 */ /* 0x0001e2000c101b06 */
[C---:B------:R-:W-:Y:S02]  /*08e0*/  ISETP.GE.AND P0, PT, R11.reuse, R3, PT ;  /* 0x000000030b00720c */ /* 0x040fe40003f06270 */
[----:B------:R-:W-:-:S13]  /*08f0*/  ISETP.LT.AND P1, PT, R11, R0, PT ;  /* 0x000000000b00720c */ /* 0x000fda0003f21270 */
[----:B0-----:R-:W-:Y:S05]  /*0900*/  @!P0 BRA P1, `(.L_x_3) ;  /* 0xfffffffc00788947 */ /* 0x001fea000083ffff */
[----:B------:R-:W-:Y:S05]  /*0910*/  EXIT ;  /* 0x000000000000794d */ /* 0x000fea0003800000 */
.L_x_4:
[----:B------:R-:W-:-:S00]  /*0920*/  BRA `(.L_x_4) ;  /* 0xfffffffc00fc7947 */ /* 0x000fc0000383ffff */
[----:B------:R-:W-:-:S00]  /*0930*/  NOP ;  /* 0x0000000000007918 */ /* 0x000fc00000000000 */
        /* <DEDUP_REMOVED lines=12> */
.L_x_46:


//--------------------- .text._Z25multi_tensor_apply_kernelI18TensorListMetadataILi2EE17LAMBStage2FunctorIfEJPfS4_ffbEEvlPViT_T0_DpT1_ --------------------------
	.section	.text._Z25multi_tensor_apply_kernelI18TensorListMetadataILi2EE17LAMBStage2FunctorIfEJPfS4_ffbEEvlPViT_T0_DpT1_,"ax",@progbits
	.align	128
        .global         _Z25multi_tensor_apply_kernelI18TensorListMetadataILi2EE17LAMBStage2FunctorIfEJPfS4_ffbEEvlPViT_T0_DpT1_
        .type           _Z25multi_tensor_apply_kernelI18TensorListMetadataILi2EE17LAMBStage2FunctorIfEJPfS4_ffbEEvlPViT_T0_DpT1_,@function
        .size           _Z25multi_tensor_apply_kernelI18TensorListMetadataILi2EE17LAMBStage2FunctorIfEJPfS4_ffbEEvlPViT_T0_DpT1_,(.L_x_47 - _Z25multi_tensor_apply_kernelI18TensorListMetadataILi2EE17LAMBStage2FunctorIfEJPfS4_ffbEEvlPViT_T0_DpT1_)
        .other          _Z25multi_tensor_apply_kernelI18TensorListMetadataILi2EE17LAMBStage2FunctorIfEJPfS4_ffbEEvlPViT_T0_DpT1_,@"STO_CUDA_ENTRY STV_DEFAULT"
_Z25multi_tensor_apply_kernelI18TensorListMetadataILi2EE17LAMBStage2FunctorIfEJPfS4_ffbEEvlPViT_T0_DpT1_:
.text._Z25multi_tensor_apply_kernelI18TensorListMetadataILi2EE17LAMBStage2FunctorIfEJPfS4_ffbEEvlPViT_T0_DpT1_:
        /* <DEDUP_REMOVED lines=43> */
.L_x_5:
[----:B------:R-:W-:Y:S05]  /*02b0*/  @P0 BRA `(.L_x_6) ;  /* 0x0000000000c00947 */ /* 0x000fea0003800000 */
[----:B------:R-:W-:-:S04]  /*02c0*/  ISETP.GE.AND P0, PT, R3, 0x1, PT ;  /* 0x000000010300780c */ /* 0x000fc80003f06270 */
[----:B------:R-:W-:-:S13]  /*02d0*/  ISETP.LT.OR P0, PT, R0, 0x1, !P0 ;  /* 0x000000010000780c */ /* 0x000fda0004701670 */
[----:B------:R-:W-:Y:S05]  /*02e0*/  @P0 EXIT ;  /* 0x000000000000094d */ /* 0x000fea0003800000 */
[----:B------:R-:W0:Y:S01]  /*02f0*/  S2R R3, SR_TID.X ;  /* 0x0000000000037919 */ /* 0x000e220000002100 */
[----:B------:R-:W-:Y:S01]  /*0300*/  ULDC UR5, c[0x0][0x0] ;  /* 0x0000000000057ab9 */ /* 0x000fe20000000800 */
[----:B------:R-:W-:-:S05]  /*0310*/  UMOV UR4, URZ ;  /* 0x0000003f00047c82 */ /* 0x000fca0008000000 */
.L_x_7:
[----:B------:R-:W1:Y:S01]  /*0320*/  LDC R10, c[0x0][0x210] ;  /* 0x00008400ff0a7b82 */ /* 0x000e620000000800 */
[----:B0-----:R-:W-:-:S05]  /*0330*/  VIADD R20, R3, UR4 ;  /* 0x0000000403147c36 */ /* 0x001fca0008000000 */
[----:B------:R-:W-:-:S05]  /*0340*/  IADD3 R29, R20, UR5, RZ ;  /* 0x00000005141d7c10 */ /* 0x000fca000fffe0ff */
[----:B------:R-:W-:-:S05]  /*0350*/  VIADD R21, R29, UR5 ;  /* 0x000000051d157c36 */ /* 0x000fca0008000000 */
[----:B------:R-:W-:Y:S02]  /*0360*/  IADD3 R23, R21, UR5, RZ ;  /* 0x0000000515177c10 */ /* 0x000fe4000fffe0ff */
[CC--:B-1----:R-:W-:Y:S02]  /*0370*/  ISETP.GE.AND P2, PT, R29.reuse, R10.reuse, PT ;  /* 0x0000000a1d00720c */ /* 0x0c2fe40003f46270 */
[C---:B------:R-:W-:Y:S02]  /*0380*/  ISETP.GE.AND P0, PT, R20.reuse, R10, PT ;  /* 0x0000000a1400720c */ /* 0x040fe40003f06270 */
[-C--:B------:R-:W-:Y:S02]  /*0390*/  ISETP.LT.AND P2, PT, R29, R0.reuse, !P2 ;  /* 0x000000001d00720c */ /* 0x080fe40005741270 */
[----:B------:R-:W-:Y:S02]  /*03a0*/  ISETP.LT.AND P0, PT, R20, R0, !P0 ;  /* 0x000000001400720c */ /* 0x000fe40004701270 */
[----:B------:R-:W-:-:S02]  /*03b0*/  ISETP.GE.AND P3, PT, R21, R10, PT ;  /* 0x0000000a1500720c */ /* 0x000fc40003f66270 */
[----:B------:R-:W-:Y:S02]  /*03c0*/  ISETP.GE.AND P1, PT, R23, R10, PT ;  /* 0x0000000a1700720c */ /* 0x000fe40003f26270 */
[-C--:B------:R-:W-:Y:S02]  /*03d0*/  ISETP.LT.AND P3, PT, R21, R0.reuse, !P3 ;  /* 0x000000001500720c */ /* 0x080fe40005f61270 */
[----:B------:R-:W-:-:S03]  /*03e0*/  ISETP.LT.AND P1, PT, R23, R0, !P1 ;  /* 0x000000001700720c */ /* 0x000fc60004f21270 */
[----:B------:R-:W-:-:S04]  /*03f0*/  @P2 IMAD.WIDE R16, R29, 0x4, R14 ;  /* 0x000000041d102825 */ /* 0x000fc800078e020e */
[C-C-:B------:R-:W-:Y:S01]  /*0400*/  @P0 IMAD.WIDE R18, R20.reuse, 0x4, R14.reuse ;  /* 0x0000000414120825 */ /* 0x140fe200078e020e */
[----:B------:R0:W2:Y:S03]  /*0410*/  @P2 LDG.E R7, desc[UR6][R16.64] ;  /* 0x0000000610072981 */ /* 0x0000a6000c1e1900 */
[--C-:B------:R-:W-:Y:S01]  /*0420*/  @P3 IMAD.WIDE R24, R21, 0x4, R14.reuse ;  /* 0x0000000415183825 */ /* 0x100fe200078e020e */
[----:B------:R1:W3:Y:S03]  /*0430*/  @P0 LDG.E R5, desc[UR6][R18.64] ;  /* 0x0000000612050981 */ /* 0x0002e6000c1e1900 */
[----:B------:R-:W-:Y:S01]  /*0440*/  @P1 IMAD.WIDE R26, R23, 0x4, R14 ;  /* 0x00000004171a1825 */ /* 0x000fe200078e020e */
[----:B------:R-:W4:Y:S03]  /*0450*/  @P3 LDG.E R9, desc[UR6][R24.64] ;  /* 0x0000000618093981 */ /* 0x000f26000c1e1900 */
[--C-:B0-----:R-:W-:Y:S01]  /*0460*/  IMAD.WIDE R16, R20, 0x4, R12.reuse ;  /* 0x0000000414107825 */ /* 0x101fe200078e020c */
[----:B------:R-:W5:Y:S03]  /*0470*/  @P1 LDG.E R11, desc[UR6][R26.64] ;  /* 0x000000061a0b1981 */ /* 0x000f66000c1e1900 */
[--C-:B-1----:R-:W-:Y:S01]  /*0480*/  IMAD.WIDE R18, R29, 0x4, R12.reuse ;  /* 0x000000041d127825 */ /* 0x102fe200078e020c */
[----:B------:R-:W3:Y:S03]  /*0490*/  @P0 LDG.E R28, desc[UR6][R16.64] ;  /* 0x00000006101c0981 */ /* 0x000ee6000c1e1900 */
[--C-:B------:R-:W-:Y:S01]  /*04a0*/  IMAD.WIDE R20, R21, 0x4, R12.reuse ;  /* 0x0000000415147825 */ /* 0x100fe200078e020c */
[----:B------:R-:W2:Y:S03]  /*04b0*/  @P2 LDG.E R4, desc[UR6][R18.64] ;  /* 0x0000000612042981 */ /* 0x000ea6000c1e1900 */
[----:B------:R-:W-:Y:S01]  /*04c0*/  IMAD.WIDE R22, R23, 0x4, R12 ;  /* 0x0000000417167825 */ /* 0x000fe200078e020c */
[----:B------:R-:W4:Y:S04]  /*04d0*/  @P3 LDG.E R6, desc[UR6][R20.64] ;  /* 0x0000000614063981 */ /* 0x000f28000c1e1900 */
[----:B------:R-:W5:Y:S01]  /*04e0*/  @P1 LDG.E R8, desc[UR6][R22.64] ;  /* 0x0000000616081981 */ /* 0x000f62000c1e1900 */
[----:B------:R-:W-:Y:S01]  /*04f0*/  ULEA UR4, UR5, UR4, 0x2 ;  /* 0x0000000405047291 */ /* 0x000fe2000f8e103f */
[-C--:B---3--:R-:W-:Y:S01]  /*0500*/  FFMA.FTZ R28, R5, -R2.reuse, R28 ;  /* 0x80000002051c7223 */ /* 0x088fe2000001001c */
[----:B--2---:R-:W-:-:S04]  /*0510*/  FFMA.FTZ R4, R7, -R2, R4 ;  /* 0x8000000207047223 */ /* 0x004fc80000010004 */
[----:B------:R1:W-:Y:S01]  /*0520*/  @P0 STG.E desc[UR6][R16.64], R28 ;  /* 0x0000001c10000986 */ /* 0x0003e2000c101906 */
[----:B----4-:R-:W-:-:S03]  /*0530*/  FFMA.FTZ R6, R9, -R2, R6 ;  /* 0x8000000209067223 */ /* 0x010fc60000010006 */
[----:B------:R1:W-:Y:S01]  /*0540*/  @P2 STG.E desc[UR6][R18.64], R4 ;  /* 0x0000000412002986 */ /* 0x0003e2000c101906 */
[----:B-----5:R-:W-:-:S03]  /*0550*/  FFMA.FTZ R8, R11, -R2, R8 ;  /* 0x800000020b087223 */ /* 0x020fc60000010008 */
[----:B------:R1:W-:Y:S01]  /*0560*/  @P3 STG.E desc[UR6][R20.64], R6 ;  /* 0x0000000614003986 */ /* 0x0003e2000c101906 */
[----:B------:R-:W-:-:S03]  /*0570*/  ISETP.LE.AND P0, PT, R10, UR4, PT ;  /* 0x000000040a007c0c */ /* 0x000fc6000bf03270 */
[----:B------:R1:W-:Y:S01]  /*0580*/  @P1 STG.E desc[UR6][R22.64], R8 ;  /* 0x0000000816001986 */ /* 0x0003e2000c101906 */
[----:B------:R-:W-:-:S13]  /*0590*/  ISETP.GT.AND P1, PT, R0, UR4, PT ;  /* 0x0000000400007c0c */ /* 0x000fda000bf24270 */
[----:B-1----:R-:W-:Y:S05]  /*05a0*/  @!P0 BRA P1, `(.L_x_7) ;  /* 0xfffffffc005c8947 */ /* 0x002fea000083ffff */
[----:B------:R-:W-:Y:S05]  /*05b0*/  EXIT ;  /* 0x000000000000794d */ /* 0x000fea0003800000 */
.L_x_6:
[----:B------:R-:W0:Y:S02]  /*05c0*/  S2R R21, SR_TID.X ;  /* 0x0000000000157919 */ /* 0x000e240000002100 */
[----:B0-----:R-:W-:-:S05]  /*05d0*/  IMAD.SHL.U32 R4, R21, 0x4, RZ ;  /* 0x0000000415047824 */ /* 0x001fca00078e00ff */
[----:B------:R-:W-:-:S04]  /*05e0*/  ISETP.GE.AND P0, PT, R4, R3, PT ;  /* 0x000000030400720c */ /* 0x000fc80003f06270 */
[----:B------:R-:W-:-:S13]  /*05f0*/  ISETP.GE.OR P0, PT, R4, R0, P0 ;  /* 0x000000000400720c */ /* 0x000fda0000706670 */
[----:B------:R-:W-:Y:S05]  /*0600*/  @P0 EXIT ;  /* 0x000000000000094d */ /* 0x000fea0003800000 */
[----:B------:R-:W-:-:S05]  /*0610*/  ULDC UR4, c[0x0][0x0] ;  /* 0x0000000000047ab9 */ /* 0x000fca0000000800 */
.L_x_8:
[----:B------:R-:W-:-:S04]  /*0620*/  IMAD.WIDE R18, R21, 0x10, R14 ;  /* 0x0000001015127825 */ /* 0x000fc800078e020e */
[C---:B0-----:R-:W-:Y:S01]  /*0630*/  IMAD.WIDE R16, R21.reuse, 0x10, R12 ;  /* 0x0000001015107825 */ /* 0x041fe200078e020c */
[----:B------:R-:W2:Y:S04]  /*0640*/  LDG.E.128 R4, desc[UR6][R18.64] ;  /* 0x0000000612047981 */ /* 0x000ea8000c1e1d00 */
[----:B------:R-:W2:Y:S01]  /*0650*/  LDG.E.128 R8, desc[UR6][R16.64] ;  /* 0x0000000610087981 */ /* 0x000ea2000c1e1d00 */
[----:B------:R-:W-:Y:S01]  /*0660*/  IADD3 R21, R21, UR4, RZ ;  /* 0x0000000415157c10 */ /* 0x000fe2000fffe0ff */
[-C--:B--2---:R-:W-:Y:S01]  /*0670*/  FFMA.FTZ R4, R4, -R2.reuse, R8 ;  /* 0x8000000204047223 */ /* 0x084fe20000010008 */
[-C--:B------:R-:W-:Y:S01]  /*0680*/  FFMA.FTZ R5, R5, -R2.reuse, R9 ;  /* 0x8000000205057223 */ /* 0x080fe20000010009 */
[-C--:B------:R-:W-:Y:S01]  /*0690*/  FFMA.FTZ R6, R6, -R2.reuse, R10 ;  /* 0x8000000206067223 */ /* 0x080fe2000001000a */
[----:B------:R-:W-:Y:S01]  /*06a0*/  FFMA.FTZ R7, R7, -R2, R11 ;  /* 0x8000000207077223 */ /* 0x000fe2000001000b */
[----:B------:R-:W-:-:S04]  /*06b0*/  IMAD.SHL.U32 R8, R21, 0x4, RZ ;  /* 0x0000000415087824 */ /* 0x000fc800078e00ff */
[----:B------:R0:W-:Y:S01]  /*06c0*/  STG.E.128 desc[UR6][R16.64], R4 ;  /* 0x0000000410007986 */ /* 0x0001e2000c101d06 */
[C---:B------:R-:W-:Y:S02]  /*06d0*/  ISETP.GE.AND P0, PT, R8.reuse, R3, PT ;  /* 0x000000030800720c */ /* 0x040fe40003f06270 */
[----:B------:R-:W-:-:S13]  /*06e0*/  ISETP.LT.AND P1, PT, R8, R0, PT ;  /* 0x000000000800720c */ /* 0x000fda0003f21270 */
[----:B------:R-:W-:Y:S05]  /*06f0*/  @!P0 BRA P1, `(.L_x_8) ;  /* 0xfffffffc00c88947 */ /* 0x000fea000083ffff */
[----:B------:R-:W-:Y:S05]  /*0700*/  EXIT ;  /* 0x000000000000794d */ /* 0x000fea0003800000 */
.L_x_9:
        /* <DEDUP_REMOVED lines=15> */
.L_x_47:


//--------------------- .text._Z25multi_tensor_apply_kernelI18TensorListMetadataILi4EE17LAMBStage1FunctorIN3c104HalfEEJffffff10adamMode_tfPffEEvlPViT_T0_DpT1_ --------------------------
	.section	.text._Z25multi_tensor_apply_kernelI18TensorListMetadataILi4EE17LAMBStage1FunctorIN3c104HalfEEJffffff10adamMode_tfPffEEvlPViT_T0_DpT1_,"ax",@progbits
	.align	128
        .global         _Z25multi_tensor_apply_kernelI18TensorListMetadataILi4EE17LAMBStage1FunctorIN3c104HalfEEJffffff10adamMode_tfPffEEvlPViT_T0_DpT1_
        .type           _Z25multi_tensor_apply_kernelI18TensorListMetadataILi4EE17LAMBStage1FunctorIN3c104HalfEEJffffff10adamMode_tfPffEEvlPViT_T0_DpT1_,@function
        .size           _Z25multi_tensor_apply_kernelI18TensorListMetadataILi4EE17LAMBStage1FunctorIN3c104HalfEEJffffff10adamMode_tfPffEEvlPViT_T0_DpT1_,(.L_x_48 - _Z25multi_tensor_apply_kernelI18TensorListMetadataILi4EE17LAMBStage1FunctorIN3c104HalfEEJffffff10adamMode_tfPffEEvlPViT_T0_DpT1_)
        .other          _Z25multi_tensor_apply_kernelI18TensorListMetadataILi4EE17LAMBStage1FunctorIN3c104HalfEEJffffff10adamMode_tfPffEEvlPViT_T0_DpT1_,@"STO_CUDA_ENTRY STV_DEFAULT"
_Z25multi_tensor_apply_kernelI18TensorListMetadataILi4EE17LAMBStage1FunctorIN3c104HalfEEJffffff10adamMode_tfPffEEvlPViT_T0_DpT1_:
.text._Z25multi_tensor_apply_kernelI18TensorListMetadataILi4EE17LAMBStage1FunctorIN3c104HalfEEJffffff10adamMode_tfPffEEvlPViT_T0_DpT1_:
[----:B------:R-:W-:Y:S08]  /*0000*/  LDC R1, c[0x0][0x28] ;  /* 0x00000a00ff017b82 */ /* 0x000ff00000000800 */
[----:B------:R-:W0:Y:S01]  /*0010*/  LDC.64 R2, c[0x0][0xe30] ;  /* 0x00038c00ff027b82 */ /* 0x000e220000000a00 */
[----:B------:R-:W-:Y:S01]  /*0020*/  ULDC.64 UR6, c[0x0][0x208] ;  /* 0x0000820000067ab9 */ /* 0x000fe20000000a00 */
[----:B------:R-:W1:Y:S01]  /*0030*/  S2R R5, SR_CTAID.X ;  /* 0x0000000000057919 */ /* 0x000e620000002500 */
[----:B------:R-:W-:Y:S01]  /*0040*/  ULDC UR4, c[0x0][0xe38] ;  /* 0x00038e0000047ab9 */ /* 0x000fe20000000800 */
[----:B------:R-:W-:-:S04]  /*0050*/  HFMA2.MMA R10, -RZ, RZ, 0, 9.5367431640625e-07 ;  /* 0x00000010ff0a7435 */ /* 0x000fc800000001ff */
[----:B------:R-:W2:Y:S01]  /*0060*/  LDC R15, c[0x0][0x210] ;  /* 0x00008400ff0f7b82 */ /* 0x000ea20000000800 */
[----:B0-----:R0:W3:Y:S01]  /*0070*/  LDG.E R11, desc[UR6][R2.64] ;  /* 0x00000006020b7981 */ /* 0x0010e2000c1e1900 */
[----:B------:R-:W-:-:S06]  /*0080*/  UMOV UR5, 0x3f800000 ;  /* 0x3f80000000057882 */ /* 0x000fcc0000000000 */
[----:B-1----:R-:W1:Y:S01]  /*0090*/  LDC.U8 R4, c[0x0][R5+0x7c0] ;  /* 0x0001f00005047b82 */ /* 0x002e620000000000 */
[----:B------:R-:W-:-:S07]  /*00a0*/  LEA R0, R5, R10, 0x2 ;  /* 0x0000000a05007211 */ /* 0x000fce00078e10ff */
[----:B------:R-:W2:Y:S01]  /*00b0*/  LDC R0, c[0x0][R0+0x8f0] ;  /* 0x00023c0000007b82 */ /* 0x000ea20000000800 */
[----:B-1----:R-:W-:-:S07]  /*00c0*/  LEA R10, R4, R10, 0x3 ;  /* 0x0000000a040a7211 */ /* 0x002fce00078e18ff */
[----:B0-----:R-:W0:Y:S01]  /*00d0*/  LDC.64 R2, c[0x0][R10+0x210] ;  /* 0x000084000a027b82 */ /* 0x001e220000000a00 */
[----:B--2---:R-:W-:-:S07]  /*00e0*/  IMAD R13, R0, R15, RZ ;  /* 0x0000000f000d7224 */ /* 0x004fce00078e02ff */
[----:B------:R-:W1:Y:S08]  /*00f0*/  LDC R28, c[0x0][R10+0x690] ;  /* 0x0001a4000a1c7b82 */ /* 0x000e700000000800 */
[----:B------:R-:W2:Y:S08]  /*0100*/  LDC.64 R4, c[0x0][R10+0x330] ;  /* 0x0000cc000a047b82 */ /* 0x000eb00000000a00 */
[----:B------:R-:W4:Y:S01]  /*0110*/  LDC.64 R6, c[0x0][R10+0x450] ;  /* 0x000114000a067b82 */ /* 0x000f220000000a00 */
[----:B0-----:R-:W-:-:S03]  /*0120*/  IMAD.WIDE R2, R13, 0x2, R2 ;  /* 0x000000020d027825 */ /* 0x001fc600078e0202 */
[----:B------:R-:W-:-:S04]  /*0130*/  LOP3.LUT P1, RZ, R2, 0x7, RZ, 0xc0, !PT ;  /* 0x0000000702ff7812 */ /* 0x000fc8000782c0ff */
[----:B------:R-:W0:Y:S01]  /*0140*/  LDC.64 R8, c[0x0][R10+0x570] ;  /* 0x00015c000a087b82 */ /* 0x000e220000000a00 */
[----:B-1----:R-:W-:Y:S01]  /*0150*/  IADD3 R28, R28, -R13, RZ ;  /* 0x8000000d1c1c7210 */ /* 0x002fe20007ffe0ff */
[----:B--2---:R-:W-:-:S04]  /*0160*/  IMAD.WIDE R4, R13, 0x2, R4 ;  /* 0x000000020d047825 */ /* 0x004fc800078e0204 */
[----:B----4-:R-:W-:-:S04]  /*0170*/  IMAD.WIDE R6, R13, 0x2, R6 ;  /* 0x000000020d067825 */ /* 0x010fc800078e0206 */
[----:B0-----:R-:W-:Y:S01]  /*0180*/  IMAD.WIDE R8, R13, 0x2, R8 ;  /* 0x000000020d087825 */ /* 0x001fe200078e0208 */
[----:B---3--:R-:W-:-:S13]  /*0190*/  FSETP.GT.FTZ.AND P0, PT, R11, UR4, PT ;  /* 0x000000040b007c0b */ /* 0x008fda000bf14000 */
[----:B------:R-:W-:Y:S01]  /*01a0*/  VOTEU.ANY UP0, P0 ;  /* 0x00000000003f7886 */ /* 0x000fe20000000100 */
[----:B------:R-:W-:-:S13]  /*01b0*/  PLOP3.LUT P0, PT, PT, PT, UP0, 0x80, 0x0 ;  /* 0x000000000000781c */ /* 0x000fda0003f0f008 */
[----:B------:R-:W0:Y:S02]  /*01c0*/  @P0 MUFU.RCP R12, UR4 ;  /* 0x00000004000c0d08 */ /* 0x000e240008001000 */
[----:B0-----:R-:W-:-:S05]  /*01d0*/  @P0 FMUL.FTZ R12, R11, R12 ;  /* 0x0000000c0b0c0220 */ /* 0x001fca0000410000 */
[----:B------:R-:W-:Y:S02]  /*01e0*/  @P0 R2UR UR4, R12 ;  /* 0x000000000c0402ca */ /* 0x000fe400000e0000 */
[----:B------:R-:W-:-:S04]  /*01f0*/  LOP3.LUT P0, RZ, R28, 0x3, R15, 0xc8, !PT ;  /* 0x000000031cff7812 */ /* 0x000fc8000780c80f */
[----:B------:R-:W-:-:S07]  /*0200*/  PLOP3.LUT P0, PT, P0, P1, PT, 0xa8, 0x0 ;  /* 0x000000000000781c */ /* 0x000fce0000703570 */
[----:B------:R-:W-:-:S06]  /*0210*/  @UP0 UMOV UR5, UR4 ;  /* 0x0000000400050c82 */ /* 0x000fcc0008000000 */
[----:B------:R-:W-:Y:S05]  /*0220*/  @P0 BRA `(.L_x_10) ;  /* 0x0000000000140947 */ /* 0x000fea0003800000 */
[----:B------:R-:W-:Y:S02]  /*0230*/  LOP3.LUT P0, RZ, R4, 0x7, RZ, 0xc0, !PT ;  /* 0x0000000704ff7812 */ /* 0x000fe4000780c0ff */
[----:B------:R-:W-:Y:S02]  /*0240*/  LOP3.LUT P1, RZ, R6, 0x7, RZ, 0xc0, !PT ;  /* 0x0000000706ff7812 */ /* 0x000fe4000782c0ff */
[----:B------:R-:W-:-:S04]  /*0250*/  LOP3.LUT P2, RZ, R8, 0x7, RZ, 0xc0, !PT ;  /* 0x0000000708ff7812 */ /* 0x000fc8000784c0ff */
[----:B------:R-:W-:-:S13]  /*0260*/  PLOP3.LUT P0, PT, P0, P1, P2, 0x1, 0x0 ;  /* 0x000000000000781c */ /* 0x000fda0000702021 */
[----:B------:R-:W-:Y:S05]  /*0270*/  @P0 BRA `(.L_x_11) ;  /* 0x0000001400180947 */ /* 0x000fea0003800000 */
.L_x_10:
[----:B------:R-:W-:-:S04]  /*0280*/  ISETP.GE.AND P0, PT, R15, 0x1, PT ;  /* 0x000000010f00780c */ /* 0x000fc80003f06270 */
[----:B------:R-:W-:-:S13]  /*0290*/  ISETP.LT.OR P0, PT, R28, 0x1, !P0 ;  /* 0x000000011c00780c */ /* 0x000fda0004701670 */
[----:B------:R-:W-:Y:S05]  /*02a0*/  @P0 EXIT ;  /* 0x000000000000094d */ /* 0x000fea0003800000 */
[----:B------:R-:W0:Y:S01]  /*02b0*/  LDC R29, c[0x0][0xe10] ;  /* 0x00038400ff1d7b82 */ /* 0x000e220000000800 */
[----:B------:R-:W1:Y:S01]  /*02c0*/  S2R R36, SR_TID.X ;  /* 0x0000000000247919 */ /* 0x000e620000002100 */
[----:B------:R-:W-:Y:S01]  /*02d0*/  ULDC UR9, c[0x0][0xe28] ;  /* 0x00038a0000097ab9 */ /* 0x000fe20000000800 */
[----:B------:R-:W-:Y:S01]  /*02e0*/  ULDC UR8, c[0x0][0x0] ;  /* 0x0000000000087ab9 */ /* 0x000fe20000000800 */
[----:B------:R-:W-:Y:S01]  /*02f0*/  FSETP.NEU.FTZ.AND P3, PT, RZ, UR9, PT ;  /* 0x00000009ff007c0b */ /* 0x000fe2000bf7d000 */
[----:B------:R-:W-:Y:S01]  /*0300*/  UMOV UR4, URZ ;  /* 0x0000003f00047c82 */ /* 0x000fe20008000000 */
[----:B------:R-:W-:Y:S01]  /*0310*/  ULDC UR15, c[0x0][0xe28] ;  /* 0x00038a00000f7ab9 */ /* 0x000fe20000000800 */
[----:B------:R-:W-:Y:S01]  /*0320*/  ULDC UR10, c[0x0][0xe0c] ;  /* 0x00038300000a7ab9 */ /* 0x000fe20000000800 */
[----:B------:R-:W-:Y:S01]  /*0330*/  ULDC UR11, c[0x0][0xe20] ;  /* 0x00038800000b7ab9 */ /* 0x000fe20000000800 */
[----:B------:R-:W-:Y:S01]  /*0340*/  ULDC UR14, c[0x0][0x210] ;  /* 0x00008400000e7ab9 */ /* 0x000fe20000000800 */
[----:B------:R-:W-:Y:S01]  /*0350*/  ULDC UR9, c[0x0][0xe24] ;  /* 0x0003890000097ab9 */ /* 0x000fe20000000800 */
[----:B------:R-:W-:Y:S01]  /*0360*/  ULDC.64 UR16, c[0x0][0xe10] ;  /* 0x0003840000107ab9 */ /* 0x000fe20000000a00 */
[----:B------:R-:W-:Y:S01]  /*0370*/  ULDC.64 UR12, c[0x0][0xe18] ;  /* 0x00038600000c7ab9 */ /* 0x000fe20000000a00 */
[----:B01----:R-:W-:-:S07]  /*0380*/  FADD.FTZ R29, -R29, 1 ;  /* 0x3f8000001d1d7421 */ /* 0x003fce0000010100 */
.L_x_25:
[----:B------:R-:W-:Y:S01]  /*0390*/  IADD3 R31, R36, UR4, RZ ;  /* 0x00000004241f7c10 */ /* 0x000fe2000fffe0ff */
[----:B------:R-:W-:Y:S01]  /*03a0*/  BSSY B0, `(.L_x_12) ;  /* 0x0000086000007945 */ /* 0x000fe20003800000 */
[----:B-123--:R-:W-:Y:S02]  /*03b0*/  HFMA2.MMA R0, -RZ, RZ, 0, 0 ;  /* 0x00000000ff007435 */ /* 0x00efe400000001ff */
[----:B------:R-:W-:-:S04]  /*03c0*/  ISETP.GE.AND P0, PT, R31, UR14, PT ;  /* 0x0000000e1f007c0c */ /* 0x000fc8000bf06270 */
[----:B------:R-:W-:Y:S01]  /*03d0*/  ISETP.LT.AND P0, PT, R31, R28, !P0 ;  /* 0x0000001c1f00720c */ /* 0x000fe20004701270 */
[----:B0-----:R-:W-:-:S12]  /*03e0*/  @!P3 BRA `(.L_x_13) ;  /* 0x000000040024b947 */ /* 0x001fd80003800000 */
[C---:B------:R-:W-:Y:S01]  /*03f0*/  IADD3 R33, R31.reuse, UR8, RZ ;  /* 0x000000081f217c10 */ /* 0x040fe2000fffe0ff */
[----:B------:R-:W-:-:S03]  /*0400*/  @P0 IMAD.WIDE R20, R31, 0x2, R2 ;  /* 0x000000021f140825 */ /* 0x000fc600078e0202 */
[----:B------:R-:W-:Y:S01]  /*0410*/  ISETP.GE.AND P1, PT, R33, UR14, PT ;  /* 0x0000000e21007c0c */ /* 0x000fe2000bf26270 */
[----:B------:R-:W-:Y:S01]  /*0420*/  @P0 IMAD.WIDE R22, R31, 0x2, R4 ;  /* 0x000000021f160825 */ /* 0x000fe200078e0204 */
[C---:B------:R-:W-:Y:S01]  /*0430*/  IADD3 R35, R33.reuse, UR8, RZ ;  /* 0x0000000821237c10 */ /* 0x040fe2000fffe0ff */
[----:B------:R-:W2:Y:S01]  /*0440*/  @P0 LDG.E.U16 R30, desc[UR6][R20.64] ;  /* 0x00000006141e0981 */ /* 0x000ea2000c1e1500 */
[-C--:B------:R-:W-:Y:S02]  /*0450*/  ISETP.GE.OR P2, PT, R33, R28.reuse, P1 ;  /* 0x0000001c2100720c */ /* 0x080fe40000f46670 */
[C---:B------:R-:W-:Y:S01]  /*0460*/  ISETP.GE.AND P1, PT, R35.reuse, UR14, PT ;  /* 0x0000000e23007c0c */ /* 0x040fe2000bf26270 */
[----:B------:R-:W3:Y:S03]  /*0470*/  @P0 LDG.E.U16 R34, desc[UR6][R22.64] ;  /* 0x0000000616220981 */ /* 0x000ee6000c1e1500 */
[----:B------:R-:W-:-:S07]  /*0480*/  ISETP.GE.OR P1, PT, R35, R28, P1 ;  /* 0x0000001c2300720c */ /* 0x000fce0000f26670 */
[----:B------:R-:W-:-:S04]  /*0490*/  @!P2 IMAD.WIDE R14, R33, 0x2, R4 ;  /* 0x00000002210ea825 */ /* 0x000fc800078e0204 */
[C---:B------:R-:W-:Y:S02]  /*04a0*/  @!P2 IMAD.WIDE R12, R33.reuse, 0x2, R6 ;  /* 0x00000002210ca825 */ /* 0x040fe400078e0206 */
[----:B------:R-:W4:Y:S02]  /*04b0*/  @!P2 LDG.E.U16 R14, desc[UR6][R14.64] ;  /* 0x000000060e0ea981 */ /* 0x000f24000c1e1500 */
[C---:B------:R-:W-:Y:S02]  /*04c0*/  @!P2 IMAD.WIDE R10, R33.reuse, 0x2, R8 ;  /* 0x00000002210aa825 */ /* 0x040fe400078e0208 */
[----:B------:R-:W5:Y:S02]  /*04d0*/  @!P2 LDG.E.U16 R12, desc[UR6][R12.64] ;  /* 0x000000060c0ca981 */ /* 0x000f64000c1e1500 */
[----:B------:R-:W-:Y:S02]  /*04e0*/  @!P2 IMAD.WIDE R24, R33, 0x2, R2 ;  /* 0x000000022118a825 */ /* 0x000fe400078e0202 */
[----:B------:R-:W3:Y:S04]  /*04f0*/  @!P2 LDG.E.U16 R10, desc[UR6][R10.64] ;  /* 0x000000060a0aa981 */ /* 0x000ee8000c1e1500 */
[----:B------:R0:W3:Y:S01]  /*0500*/  @!P2 LDG.E.U16 R32, desc[UR6][R24.64] ;  /* 0x000000061820a981 */ /* 0x0000e2000c1e1500 */
[----:B------:R-:W-:-:S04]  /*0510*/  @!P1 IMAD.WIDE R26, R35, 0x2, R8 ;  /* 0x00000002231a9825 */ /* 0x000fc800078e0208 */
[C---:B------:R-:W-:Y:S02]  /*0520*/  @P0 IMAD.WIDE R18, R31.reuse, 0x2, R6 ;  /* 0x000000021f120825 */ /* 0x040fe400078e0206 */
[----:B------:R-:W3:Y:S02]  /*0530*/  @!P1 LDG.E.U16 R26, desc[UR6][R26.64] ;  /* 0x000000061a1a9981 */ /* 0x000ee4000c1e1500 */
[----:B------:R-:W-:Y:S02]  /*0540*/  @P0 IMAD.WIDE R16, R31, 0x2, R8 ;  /* 0x000000021f100825 */ /* 0x000fe400078e0208 */
[----:B------:R1:W3:Y:S02]  /*0550*/  @P0 LDG.E.U16 R18, desc[UR6][R18.64] ;  /* 0x0000000612120981 */ /* 0x0002e4000c1e1500 */
[C---:B0-----:R-:W-:Y:S02]  /*0560*/  @!P1 IMAD.WIDE R24, R35.reuse, 0x2, R6 ;  /* 0x0000000223189825 */ /* 0x041fe400078e0206 */
[----:B------:R-:W3:Y:S02]  /*0570*/  @P0 LDG.E.U16 R16, desc[UR6][R16.64] ;  /* 0x0000000610100981 */ /* 0x000ee4000c1e1500 */
[----:B------:R-:W-:-:S02]  /*0580*/  @!P1 IMAD.WIDE R20, R35, 0x2, R2 ;  /* 0x0000000223149825 */ /* 0x000fc400078e0202 */
[----:B------:R-:W3:Y:S02]  /*0590*/  @!P1 LDG.E.U16 R24, desc[UR6][R24.64] ;  /* 0x0000000618189981 */ /* 0x000ee4000c1e1500 */
[C---:B------:R-:W-:Y:S02]  /*05a0*/  @!P1 IMAD.WIDE R22, R35.reuse, 0x2, R4 ;  /* 0x0000000223169825 */ /* 0x040fe400078e0204 */
[----:B------:R-:W3:Y:S04]  /*05b0*/  @!P1 LDG.E.U16 R20, desc[UR6][R20.64] ;  /* 0x0000000614149981 */ /* 0x000ee8000c1e1500 */
[----:B------:R0:W3:Y:S01]  /*05c0*/  @!P1 LDG.E.U16 R37, desc[UR6][R22.64] ;  /* 0x0000000616259981 */ /* 0x0000e2000c1e1500 */
[----:B------:R-:W-:Y:S02]  /*05d0*/  MOV R15, RZ ;  /* 0x000000ff000f7202 */ /* 0x000fe40000000f00 */
[----:B-1----:R-:W-:-:S02]  /*05e0*/  IADD3 R19, R35, UR8, RZ ;  /* 0x0000000823137c10 */ /* 0x002fc4000fffe0ff */
[----:B0-----:R-:W-:Y:S02]  /*05f0*/  CS2R R22, SRZ ;  /* 0x0000000000167805 */ /* 0x001fe4000001ff00 */
[----:B------:R-:W-:Y:S02]  /*0600*/  MOV R13, RZ ;  /* 0x000000ff000d7202 */ /* 0x000fe40000000f00 */
[----:B------:R-:W-:Y:S02]  /*0610*/  MOV R27, RZ ;  /* 0x000000ff001b7202 */ /* 0x000fe40000000f00 */
[----:B------:R-:W-:Y:S02]  /*0620*/  MOV R25, RZ ;  /* 0x000000ff00197202 */ /* 0x000fe40000000f00 */
[----:B------:R-:W-:Y:S01]  /*0630*/  MOV R35, RZ ;  /* 0x000000ff00237202 */ /* 0x000fe20000000f00 */
[----:B--2---:R-:W-:Y:S01]  /*0640*/  @P0 HADD2.F32 R15, -RZ, R30.H0_H0 ;  /* 0x2000001eff0f0230 */ /* 0x004fe20000004100 */
[----:B------:R-:W-:Y:S01]  /*0650*/  MOV R30, RZ ;  /* 0x000000ff001e7202 */ /* 0x000fe20000000f00 */
[----:B----4-:R-:W-:-:S02]  /*0660*/  @!P2 HADD2.F32 R30, -RZ, R14.H0_H0 ;  /* 0x2000000eff1ea230 */ /* 0x010fc40000004100 */
[----:B-----5:R-:W-:Y:S02]  /*0670*/  @!P2 HADD2.F32 R23, -RZ, R12.H0_H0 ;  /* 0x2000000cff17a230 */ /* 0x020fe40000004100 */
[----:B---3--:R-:W-:Y:S02]  /*0680*/  @!P2 HADD2.F32 R22, -RZ, R10.H0_H0 ;  /* 0x2000000aff16a230 */ /* 0x008fe40000004100 */
[----:B------:R-:W-:Y:S01]  /*0690*/  @!P2 HADD2.F32 R0, -RZ, R32.H0_H0 ;  /* 0x20000020ff00a230 */ /* 0x000fe20000004100 */
[----:B------:R-:W-:-:S04]  /*06a0*/  ISETP.GE.AND P2, PT, R19, UR14, PT ;  /* 0x0000000e13007c0c */ /* 0x000fc8000bf46270 */
[----:B------:R-:W-:Y:S01]  /*06b0*/  ISETP.GE.OR P2, PT, R19, R28, P2 ;  /* 0x0000001c1300720c */ /* 0x000fe20001746670 */
[----:B------:R-:W-:Y:S01]  /*06c0*/  @P0 HADD2.F32 R13, -RZ, R34.H0_H0 ;  /* 0x20000022ff0d0230 */ /* 0x000fe20000004100 */
[----:B------:R-:W-:Y:S01]  /*06d0*/  MOV R14, RZ ;  /* 0x000000ff000e7202 */ /* 0x000fe20000000f00 */
[----:B------:R-:W-:Y:S01]  /*06e0*/  @!P1 HADD2.F32 R25, -RZ, R26.H0_H0 ;  /* 0x2000001aff199230 */ /* 0x000fe20000004100 */
[----:B------:R-:W-:Y:S02]  /*06f0*/  MOV R34, RZ ;  /* 0x000000ff00227202 */ /* 0x000fe40000000f00 */
[----:B------:R-:W-:Y:S01]  /*0700*/  MOV R32, RZ ;  /* 0x000000ff00207202 */ /* 0x000fe20000000f00 */
[----:B------:R-:W-:Y:S01]  /*0710*/  @P0 HADD2.F32 R34, -RZ, R18.H0_H0 ;  /* 0x20000012ff220230 */ /* 0x000fe20000004100 */
[----:B------:R-:W-:Y:S01]  /*0720*/  MOV R12, RZ ;  /* 0x000000ff000c7202 */ /* 0x000fe20000000f00 */
[----:B------:R-:W-:Y:S01]  /*0730*/  @P0 HADD2.F32 R32, -RZ, R16.H0_H0 ;  /* 0x20000010ff200230 */ /* 0x000fe20000004100 */
[----:B------:R-:W-:Y:S01]  /*0740*/  MOV R26, RZ ;  /* 0x000000ff001a7202 */ /* 0x000fe20000000f00 */
[----:B------:R-:W-:Y:S01]  /*0750*/  @!P1 HADD2.F32 R14, -RZ, R24.H0_H0 ;  /* 0x20000018ff0e9230 */ /* 0x000fe20000004100 */
[----:B------:R-:W-:Y:S01]  /*0760*/  MOV R24, RZ ;  /* 0x000000ff00187202 */ /* 0x000fe20000000f00 */
[----:B------:R-:W-:-:S02]  /*0770*/  @!P1 HADD2.F32 R12, -RZ, R20.H0_H0 ;  /* 0x20000014ff0c9230 */ /* 0x000fc40000004100 */
[----:B------:R-:W-:Y:S01]  /*0780*/  @!P1 HADD2.F32 R27, -RZ, R37.H0_H0 ;  /* 0x20000025ff1b9230 */ /* 0x000fe20000004100 */
[----:B------:R-:W-:Y:S01]  /*0790*/  MOV R37, RZ ;  /* 0x000000ff00257202 */ /* 0x000fe20000000f00 */
[----:B------:R-:W-:Y:S06]  /*07a0*/  @P2 BRA `(.L_x_14) ;  /* 0x0000000400142947 */ /* 0x000fec0003800000 */
[----:B------:R-:W-:-:S04]  /*07b0*/  IMAD.WIDE R20, R19, 0x2, R2 ;  /* 0x0000000213147825 */ /* 0x000fc800078e0202 */
[C---:B------:R-:W-:Y:S02]  /*07c0*/  IMAD.WIDE R10, R19.reuse, 0x2, R4 ;  /* 0x00000002130a7825 */ /* 0x040fe400078e0204 */
[----:B------:R-:W2:Y:S02]  /*07d0*/  LDG.E.U16 R20, desc[UR6][R20.64] ;  /* 0x0000000614147981 */ /* 0x000ea4000c1e1500 */
[C---:B------:R-:W-:Y:S02]  /*07e0*/  IMAD.WIDE R16, R19.reuse, 0x2, R6 ;  /* 0x0000000213107825 */ /* 0x040fe400078e0206 */
[----:B------:R-:W3:Y:S02]  /*07f0*/  LDG.E.U16 R10, desc[UR6][R10.64] ;  /* 0x000000060a0a7981 */ /* 0x000ee4000c1e1500 */
[----:B------:R-:W-:Y:S02]  /*0800*/  IMAD.WIDE R18, R19, 0x2, R8 ;  /* 0x0000000213127825 */ /* 0x000fe400078e0208 */
[----:B------:R-:W4:Y:S04]  /*0810*/  LDG.E.U16 R16, desc[UR6][R16.64] ;  /* 0x0000000610107981 */ /* 0x000f28000c1e1500 */
[----:B------:R-:W5:Y:S01]  /*0820*/  LDG.E.U16 R18, desc[UR6][R18.64] ;  /* 0x0000000612127981 */ /* 0x000f62000c1e1500 */
[----:B--2---:R-:W-:-:S02]  /*0830*/  HADD2.F32 R35, -RZ, R20.H0_H0 ;  /* 0x20000014ff237230 */ /* 0x004fc40000004100 */
[----:B---3--:R-:W-:Y:S02]  /*0840*/  HADD2.F32 R37, -RZ, R10.H0_H0 ;  /* 0x2000000aff257230 */ /* 0x008fe40000004100 */
[----:B----4-:R-:W-:Y:S02]  /*0850*/  HADD2.F32 R26, -RZ, R16.H0_H0 ;  /* 0x20000010ff1a7230 */ /* 0x010fe40000004100 */
[----:B-----5:R-:W-:Y:S01]  /*0860*/  HADD2.F32 R24, -RZ, R18.H0_H0 ;  /* 0x20000012ff187230 */ /* 0x020fe20000004100 */
[----:B------:R-:W-:Y:S06]  /*0870*/  BRA `(.L_x_14) ;  /* 0x0000000000e07947 */ /* 0x000fec0003800000 */
.L_x_13:
[C---:B------:R-:W-:Y:S01]  /*0880*/  IADD3 R33, R31.reuse, UR8, RZ ;  /* 0x000000081f217c10 */ /* 0x040fe2000fffe0ff */
[----:B------:R-:W-:-:S03]  /*0890*/  @P0 IMAD.WIDE R16, R31, 0x2, R2 ;  /* 0x000000021f100825 */ /* 0x000fc600078e0202 */
[C---:B------:R-:W-:Y:S02]  /*08a0*/  IADD3 R13, R33.reuse, UR8, RZ ;  /* 0x00000008210d7c10 */ /* 0x040fe4000fffe0ff */
[----:B------:R-:W-:Y:S01]  /*08b0*/  ISETP.GE.AND P1, PT, R33, UR14, PT ;  /* 0x0000000e21007c0c */ /* 0x000fe2000bf26270 */
[----:B------:R-:W-:Y:S01]  /*08c0*/  @P0 IMAD.WIDE R24, R31, 0x2, R8 ;  /* 0x000000021f180825 */ /* 0x000fe200078e0208 */
[----:B------:R-:W-:Y:S01]  /*08d0*/  IADD3 R21, R13, UR8, RZ ;  /* 0x000000080d157c10 */ /* 0x000fe2000fffe0ff */
[----:B------:R-:W2:Y:S01]  /*08e0*/  @P0 LDG.E.U16 R23, desc[UR6][R16.64] ;  /* 0x0000000610170981 */ /* 0x000ea2000c1e1500 */
[----:B------:R-:W-:Y:S02]  /*08f0*/  ISETP.GE.OR P1, PT, R33, R28, P1 ;  /* 0x0000001c2100720c */ /* 0x000fe40000f26670 */
[----:B------:R-:W-:Y:S01]  /*0900*/  ISETP.GE.AND P2, PT, R13, UR14, PT ;  /* 0x0000000e0d007c0c */ /* 0x000fe2000bf46270 */
[----:B------:R-:W3:Y:S01]  /*0910*/  @P0 LDG.E.U16 R24, desc[UR6][R24.64] ;  /* 0x0000000618180981 */ /* 0x000ee2000c1e1500 */
[----:B------:R-:W-:-:S02]  /*0920*/  ISETP.GE.AND P4, PT, R21, UR14, PT ;  /* 0x0000000e15007c0c */ /* 0x000fc4000bf86270 */
[-C--:B------:R-:W-:Y:S02]  /*0930*/  ISETP.GE.OR P2, PT, R13, R28.reuse, P2 ;  /* 0x0000001c0d00720c */ /* 0x080fe40001746670 */
[----:B------:R-:W-:-:S05]  /*0940*/  ISETP.GE.OR P4, PT, R21, R28, P4 ;  /* 0x0000001c1500720c */ /* 0x000fca0002786670 */
[----:B------:R-:W-:-:S04]  /*0950*/  @!P1 IMAD.WIDE R10, R33, 0x2, R2 ;  /* 0x00000002210a9825 */ /* 0x000fc800078e0202 */
[C---:B------:R-:W-:Y:S01]  /*0960*/  @!P1 IMAD.WIDE R18, R33.reuse, 0x2, R6 ;  /* 0x0000000221129825 */ /* 0x040fe200078e0206 */
[----:B------:R0:W4:Y:S03]  /*0970*/  @!P1 LDG.E.U16 R22, desc[UR6][R10.64] ;  /* 0x000000060a169981 */ /* 0x000126000c1e1500 */
[----:B------:R-:W-:Y:S01]  /*0980*/  @!P1 IMAD.WIDE R26, R33, 0x2, R8 ;  /* 0x00000002211a9825 */ /* 0x000fe200078e0208 */
[----:B------:R1:W5:Y:S03]  /*0990*/  @!P1 LDG.E.U16 R25, desc[UR6][R18.64] ;  /* 0x0000000612199981 */ /* 0x000366000c1e1500 */
[----:B------:R-:W-:Y:S02]  /*09a0*/  @P0 IMAD.WIDE R14, R31, 0x2, R6 ;  /* 0x000000021f0e0825 */ /* 0x000fe400078e0206 */
[----:B------:R-:W5:Y:S02]  /*09b0*/  @!P1 LDG.E.U16 R26, desc[UR6][R26.64] ;  /* 0x000000061a1a9981 */ /* 0x000f64000c1e1500 */
[----:B------:R-:W-:-:S02]  /*09c0*/  @!P2 IMAD.WIDE R34, R13, 0x2, R2 ;  /* 0x000000020d22a825 */ /* 0x000fc400078e0202 */
[----:B------:R1:W5:Y:S02]  /*09d0*/  @P0 LDG.E.U16 R14, desc[UR6][R14.64] ;  /* 0x000000060e0e0981 */ /* 0x000364000c1e1500 */
[----:B0-----:R-:W-:-:S04]  /*09e0*/  @!P2 IMAD.WIDE R10, R13, 0x2, R6 ;  /* 0x000000020d0aa825 */ /* 0x001fc800078e0206 */
[----:B------:R-:W-:Y:S01]  /*09f0*/  @!P2 IMAD.WIDE R12, R13, 0x2, R8 ;  /* 0x000000020d0ca825 */ /* 0x000fe200078e0208 */
[----:B------:R0:W5:Y:S03]  /*0a00*/  @!P2 LDG.E.U16 R27, desc[UR6][R34.64] ;  /* 0x00000006221ba981 */ /* 0x000166000c1e1500 */
[C---:B------:R-:W-:Y:S01]  /*0a10*/  @!P4 IMAD.WIDE R16, R21.reuse, 0x2, R2 ;  /* 0x000000021510c825 */ /* 0x040fe200078e0202 */
[----:B------:R-:W5:Y:S03]  /*0a20*/  @!P2 LDG.E.U16 R10, desc[UR6][R10.64] ;  /* 0x000000060a0aa981 */ /* 0x000f66000c1e1500 */
[C---:B-1----:R-:W-:Y:S01]  /*0a30*/  @!P4 IMAD.WIDE R18, R21.reuse, 0x2, R6 ;  /* 0x000000021512c825 */ /* 0x042fe200078e0206 */
[----:B------:R1:W5:Y:S03]  /*0a40*/  @!P2 LDG.E.U16 R13, desc[UR6][R12.64] ;  /* 0x000000060c0da981 */ /* 0x000366000c1e1500 */
[----:B------:R-:W-:Y:S01]  /*0a50*/  @!P4 IMAD.WIDE R20, R21, 0x2, R8 ;  /* 0x000000021514c825 */ /* 0x000fe200078e0208 */
[----:B------:R-:W5:Y:S04]  /*0a60*/  @!P4 LDG.E.U16 R16, desc[UR6][R16.64] ;  /* 0x000000061010c981 */ /* 0x000f68000c1e1500 */
[----:B------:R-:W5:Y:S04]  /*0a70*/  @!P4 LDG.E.U16 R18, desc[UR6][R18.64] ;  /* 0x000000061212c981 */ /* 0x000f68000c1e1500 */
[----:B------:R-:W5:Y:S01]  /*0a80*/  @!P4 LDG.E.U16 R20, desc[UR6][R20.64] ;  /* 0x000000061414c981 */ /* 0x000f62000c1e1500 */
[----:B------:R-:W-:-:S02]  /*0a90*/  MOV R15, RZ ;  /* 0x000000ff000f7202 */ /* 0x000fc40000000f00 */
[----:B0-----:R-:W-:Y:S02]  /*0aa0*/  CS2R R34, SRZ ;  /* 0x0000000000227805 */ /* 0x001fe4000001ff00 */
[----:B------:R-:W-:Y:S02]  /*0ab0*/  MOV R32, RZ ;  /* 0x000000ff00207202 */ /* 0x000fe40000000f00 */
[----:B-1----:R-:W-:Y:S02]  /*0ac0*/  MOV R12, RZ ;  /* 0x000000ff000c7202 */ /* 0x002fe40000000f00 */
[----:B------:R-:W-:Y:S02]  /*0ad0*/  MOV R37, RZ ;  /* 0x000000ff00257202 */ /* 0x000fe40000000f00 */
[----:B------:R-:W-:Y:S01]  /*0ae0*/  MOV R30, RZ ;  /* 0x000000ff001e7202 */ /* 0x000fe20000000f00 */
[----:B--2---:R-:W-:Y:S02]  /*0af0*/  @P0 HADD2.F32 R15, -RZ, R23.H0_H0 ;  /* 0x20000017ff0f0230 */ /* 0x004fe40000004100 */
[----:B---3--:R-:W-:-:S02]  /*0b00*/  @P0 HADD2.F32 R32, -RZ, R24.H0_H0 ;  /* 0x20000018ff200230 */ /* 0x008fc40000004100 */
[----:B----4-:R-:W-:Y:S01]  /*0b10*/  @!P1 HADD2.F32 R0, -RZ, R22.H0_H0 ;  /* 0x20000016ff009230 */ /* 0x010fe20000004100 */
[----:B------:R-:W-:Y:S01]  /*0b20*/  CS2R R22, SRZ ;  /* 0x0000000000167805 */ /* 0x000fe2000001ff00 */
[----:B-----5:R-:W-:Y:S01]  /*0b30*/  @!P1 HADD2.F32 R23, -RZ, R25.H0_H0 ;  /* 0x20000019ff179230 */ /* 0x020fe20000004100 */
[----:B------:R-:W-:Y:S01]  /*0b40*/  CS2R R24, SRZ ;  /* 0x0000000000187805 */ /* 0x000fe2000001ff00 */
[----:B------:R-:W-:Y:S02]  /*0b50*/  @!P1 HADD2.F32 R22, -RZ, R26.H0_H0 ;  /* 0x2000001aff169230 */ /* 0x000fe40000004100 */
[----:B------:R-:W-:Y:S01]  /*0b60*/  @P0 HADD2.F32 R34, -RZ, R14.H0_H0 ;  /* 0x2000000eff220230 */ /* 0x000fe20000004100 */
[----:B------:R-:W-:Y:S01]  /*0b70*/  MOV R14, RZ ;  /* 0x000000ff000e7202 */ /* 0x000fe20000000f00 */
[----:B------:R-:W-:Y:S01]  /*0b80*/  @!P2 HADD2.F32 R12, -RZ, R27.H0_H0 ;  /* 0x2000001bff0ca230 */ /* 0x000fe20000004100 */
[----:B------:R-:W-:Y:S01]  /*0b90*/  CS2R R26, SRZ ;  /* 0x00000000001a7805 */ /* 0x000fe2000001ff00 */
[----:B------:R-:W-:-:S02]  /*0ba0*/  @!P2 HADD2.F32 R14, -RZ, R10.H0_H0 ;  /* 0x2000000aff0ea230 */ /* 0x000fc40000004100 */
[----:B------:R-:W-:Y:S01]  /*0bb0*/  @!P2 HADD2.F32 R25, -RZ, R13.H0_H0 ;  /* 0x2000000dff19a230 */ /* 0x000fe20000004100 */
[----:B------:R-:W-:Y:S01]  /*0bc0*/  MOV R13, RZ ;  /* 0x000000ff000d7202 */ /* 0x000fe20000000f00 */
[----:B------:R-:W-:Y:S02]  /*0bd0*/  @!P4 HADD2.F32 R35, -RZ, R16.H0_H0 ;  /* 0x20000010ff23c230 */ /* 0x000fe40000004100 */
[----:B------:R-:W-:Y:S02]  /*0be0*/  @!P4 HADD2.F32 R26, -RZ, R18.H0_H0 ;  /* 0x20000012ff1ac230 */ /* 0x000fe40000004100 */
[----:B------:R-:W-:-:S07]  /*0bf0*/  @!P4 HADD2.F32 R24, -RZ, R20.H0_H0 ;  /* 0x20000014ff18c230 */ /* 0x000fce0000004100 */
.L_x_14:
[----:B------:R-:W-:Y:S05]  /*0c00*/  BSYNC B0 ;  /* 0x0000000000007941 */ /* 0x000fea0003800000 */
.L_x_12:
[----:B------:R-:W0:Y:S01]  /*0c10*/  MUFU.RCP R17, UR5 ;  /* 0x0000000500117d08 */ /* 0x000e220008001000 */
[----:B------:R-:W-:Y:S01]  /*0c20*/  ISETP.NE.AND P1, PT, RZ, UR9, PT ;  /* 0x00000009ff007c0c */ /* 0x000fe2000bf25270 */
[----:B0-----:R-:W-:-:S12]  /*0c30*/  FMUL.FTZ R10, R17, R15 ;  /* 0x0000000f110a7220 */ /* 0x001fd80000410000 */
[----:B------:R-:W-:Y:S05]  /*0c40*/  @!P1 BRA `(.L_x_15) ;  /* 0x0000000000d89947 */ /* 0x000fea0003800000 */
[----:B------:R-:W0:Y:S01]  /*0c50*/  MUFU.RCP R11, UR13 ;  /* 0x0000000d000b7d08 */ /* 0x000e220008001000 */
[----:B------:R-:W-:Y:S01]  /*0c60*/  FMUL.FTZ R19, R32, UR16 ;  /* 0x0000001020137c20 */ /* 0x000fe20008410000 */
[----:B------:R-:W-:Y:S01]  /*0c70*/  FMUL.FTZ R15, R29, R10 ;  /* 0x0000000a1d0f7220 */ /* 0x000fe20000410000 */
[C---:B------:R-:W-:Y:S01]  /*0c80*/  FMUL.FTZ R0, R17.reuse, R0 ;  /* 0x0000000011007220 */ /* 0x040fe20000410000 */
[C---:B------:R-:W-:Y:S01]  /*0c90*/  FMUL.FTZ R12, R17.reuse, R12 ;  /* 0x0000000c110c7220 */ /* 0x040fe20000410000 */
[----:B------:R-:W-:Y:S01]  /*0ca0*/  FMUL.FTZ R16, R17, R35 ;  /* 0x0000002311107220 */ /* 0x000fe20000410000 */
[----:B------:R-:W-:Y:S01]  /*0cb0*/  FFMA.FTZ R32, R10, R15, R19 ;  /* 0x0000000f0a207223 */ /* 0x000fe20000010013 */
[----:B------:R-:W-:Y:S01]  /*0cc0*/  FMUL.FTZ R19, R22, UR16 ;  /* 0x0000001016137c20 */ /* 0x000fe20008410000 */
[----:B------:R-:W-:Y:S01]  /*0cd0*/  FMUL.FTZ R15, R29, R0 ;  /* 0x000000001d0f7220 */ /* 0x000fe20000410000 */
[----:B------:R-:W-:Y:S01]  /*0ce0*/  FMUL.FTZ R17, R25, UR16 ;  /* 0x0000001019117c20 */ /* 0x000fe20008410000 */
[C---:B------:R-:W-:Y:S01]  /*0cf0*/  FMUL.FTZ R25, R29.reuse, R12 ;  /* 0x0000000c1d197220 */ /* 0x040fe20000410000 */
[----:B------:R-:W-:Y:S01]  /*0d00*/  FMUL.FTZ R21, R24, UR16 ;  /* 0x0000001018157c20 */ /* 0x000fe20008410000 */
[----:B------:R-:W-:Y:S01]  /*0d10*/  FFMA.FTZ R22, R0, R15, R19 ;  /* 0x0000000f00167223 */ /* 0x000fe20000010013 */
[----:B------:R-:W-:Y:S01]  /*0d20*/  FMUL.FTZ R19, R29, R16 ;  /* 0x000000101d137220 */ /* 0x000fe20000410000 */
[----:B------:R-:W-:Y:S01]  /*0d30*/  FFMA.FTZ R25, R12, R25, R17 ;  /* 0x000000190c197223 */ /* 0x000fe20000010011 */
[----:B------:R-:W-:Y:S01]  /*0d40*/  FMUL.FTZ R23, R23, UR10 ;  /* 0x0000000a17177c20 */ /* 0x000fe20008410000 */
[-C--:B0-----:R-:W-:Y:S01]  /*0d50*/  FMUL.FTZ R15, R32, R11.reuse ;  /* 0x0000000b200f7220 */ /* 0x081fe20000410000 */
[----:B------:R-:W-:Y:S01]  /*0d60*/  FMUL.FTZ R17, R22, R11 ;  /* 0x0000000b16117220 */ /* 0x000fe20000410000 */
[----:B------:R-:W-:Y:S01]  /*0d70*/  FFMA.FTZ R24, R16, R19, R21 ;  /* 0x0000001310187223 */ /* 0x000fe20000010015 */
[-C--:B------:R-:W-:Y:S01]  /*0d80*/  FMUL.FTZ R20, R25, R11.reuse ;  /* 0x0000000b19147220 */ /* 0x080fe20000410000 */
[----:B------:R-:W-:Y:S01]  /*0d90*/  FMUL.FTZ R21, R34, UR10 ;  /* 0x0000000a22157c20 */ /* 0x000fe20008410000 */
[----:B------:R-:W-:Y:S01]  /*0da0*/  FFMA.FTZ R0, R0, UR17, R23 ;  /* 0x0000001100007c23 */ /* 0x000fe20008010017 */
[----:B------:R-:W0:Y:S01]  /*0db0*/  MUFU.SQRT R15, R15 ;  /* 0x0000000f000f7308 */ /* 0x000e220000002000 */
[----:B------:R-:W-:Y:S01]  /*0dc0*/  FMUL.FTZ R19, R24, R11 ;  /* 0x0000000b18137220 */ /* 0x000fe20000410000 */
[----:B------:R-:W-:-:S06]  /*0dd0*/  FFMA.FTZ R10, R10, UR17, R21 ;  /* 0x000000110a0a7c23 */ /* 0x000fcc0008010015 */
[----:B------:R-:W1:Y:S08]  /*0de0*/  MUFU.SQRT R17, R17 ;  /* 0x0000001100117308 */ /* 0x000e700000002000 */
[----:B------:R-:W2:Y:S01]  /*0df0*/  MUFU.SQRT R18, R20 ;  /* 0x0000001400127308 */ /* 0x000ea20000002000 */
[----:B0-----:R-:W-:-:S07]  /*0e00*/  FADD.FTZ R11, R15, UR11 ;  /* 0x0000000b0f0b7e21 */ /* 0x001fce0008010000 */
[----:B------:R-:W0:Y:S01]  /*0e10*/  MUFU.SQRT R19, R19 ;  /* 0x0000001300137308 */ /* 0x000e220000002000 */
[----:B-1----:R-:W-:-:S07]  /*0e20*/  FADD.FTZ R15, R17, UR11 ;  /* 0x0000000b110f7e21 */ /* 0x002fce0008010000 */
[----:B------:R-:W1:Y:S01]  /*0e30*/  MUFU.RCP R17, UR12 ;  /* 0x0000000c00117d08 */ /* 0x000e620008001000 */
[----:B--2---:R-:W-:-:S07]  /*0e40*/  FADD.FTZ R18, R18, UR11 ;  /* 0x0000000b12127e21 */ /* 0x004fce0008010000 */
[----:B------:R-:W2:Y:S01]  /*0e50*/  MUFU.RCP R11, R11 ;  /* 0x0000000b000b7308 */ /* 0x000ea20000001000 */
[----:B0-----:R-:W-:Y:S01]  /*0e60*/  FADD.FTZ R21, R19, UR11 ;  /* 0x0000000b13157e21 */ /* 0x001fe20008010000 */
[----:B------:R-:W-:-:S04]  /*0e70*/  FMUL.FTZ R19, R14, UR10 ;  /* 0x0000000a0e137c20 */ /* 0x000fc80008410000 */
[----:B------:R-:W-:Y:S01]  /*0e80*/  FFMA.FTZ R12, R12, UR17, R19 ;  /* 0x000000110c0c7c23 */ /* 0x000fe20008010013 */
[----:B------:R-:W-:Y:S01]  /*0e90*/  FMUL.FTZ R19, R26, UR10 ;  /* 0x0000000a1a137c20 */ /* 0x000fe20008410000 */
[----:B------:R-:W0:Y:S01]  /*0ea0*/  MUFU.RCP R15, R15 ;  /* 0x0000000f000f7308 */ /* 0x000e220000001000 */
[-C--:B-1----:R-:W-:Y:S01]  /*0eb0*/  FMUL.FTZ R20, R10, R17.reuse ;  /* 0x000000110a147220 */ /* 0x082fe20000410000 */
[----:B------:R-:W-:Y:S01]  /*0ec0*/  FMUL.FTZ R26, R0, R17 ;  /* 0x00000011001a7220 */ /* 0x000fe20000410000 */
[----:B------:R-:W-:-:S05]  /*0ed0*/  FFMA.FTZ R16, R16, UR17, R19 ;  /* 0x0000001110107c23 */ /* 0x000fca0008010013 */
[----:B------:R-:W1:Y:S01]  /*0ee0*/  MUFU.RCP R18, R18 ;  /* 0x0000001200127308 */ /* 0x000e620000001000 */
[----:B--2---:R-:W-:Y:S01]  /*0ef0*/  FMUL.FTZ R20, R20, R11 ;  /* 0x0000000b14147220 */ /* 0x004fe20000410000 */
[-C--:B------:R-:W-:Y:S01]  /*0f00*/  FMUL.FTZ R11, R12, R17.reuse ;  /* 0x000000110c0b7220 */ /* 0x080fe20000410000 */
[----:B------:R-:W-:-:S05]  /*0f10*/  FMUL.FTZ R17, R16, R17 ;  /* 0x0000001110117220 */ /* 0x000fca0000410000 */
[----:B------:R2:W3:Y:S01]  /*0f20*/  MUFU.RCP R14, R21 ;  /* 0x00000015000e7308 */ /* 0x0004e20000001000 */
[----:B0-----:R-:W-:Y:S01]  /*0f30*/  FMUL.FTZ R15, R26, R15 ;  /* 0x0000000f1a0f7220 */ /* 0x001fe20000410000 */
[----:B-1----:R-:W-:Y:S01]  /*0f40*/  FMUL.FTZ R18, R11, R18 ;  /* 0x000000120b127220 */ /* 0x002fe20000410000 */
[----:B------:R-:W-:Y:S02]  /*0f50*/  FFMA.FTZ R11, R13, UR15, R20 ;  /* 0x0000000f0d0b7c23 */ /* 0x000fe40008010014 */
[----:B--2---:R-:W-:Y:S01]  /*0f60*/  FFMA.FTZ R21, R30, UR15, R15 ;  /* 0x0000000f1e157c23 */ /* 0x004fe2000801000f */
[----:B------:R-:W-:Y:S01]  /*0f70*/  FFMA.FTZ R27, R27, UR15, R18 ;  /* 0x0000000f1b1b7c23 */ /* 0x000fe20008010012 */
[----:B---3--:R-:W-:-:S04]  /*0f80*/  FMUL.FTZ R14, R17, R14 ;  /* 0x0000000e110e7220 */ /* 0x008fc80000410000 */
[----:B------:R-:W-:Y:S01]  /*0f90*/  FFMA.FTZ R37, R37, UR15, R14 ;  /* 0x0000000f25257c23 */ /* 0x000fe2000801000e */
[----:B------:R-:W-:Y:S06]  /*0fa0*/  BRA `(.L_x_16) ;  /* 0x0000000000d47947 */ /* 0x000fec0003800000 */
.L_x_15:
[C---:B------:R-:W-:Y:S01]  /*0fb0*/  FMUL.FTZ R15, R17.reuse, R0 ;  /* 0x00000000110f7220 */ /* 0x040fe20000410000 */
[C---:B------:R-:W-:Y:S01]  /*0fc0*/  FMUL.FTZ R0, R17.reuse, R12 ;  /* 0x0000000c11007220 */ /* 0x040fe20000410000 */
[----:B------:R-:W-:Y:S01]  /*0fd0*/  FMUL.FTZ R12, R17, R35 ;  /* 0x00000023110c7220 */ /* 0x000fe20000410000 */
[----:B------:R-:W0:Y:S01]  /*0fe0*/  MUFU.RCP R11, UR13 ;  /* 0x0000000d000b7d08 */ /* 0x000e220008001000 */
[----:B------:R-:W-:Y:S01]  /*0ff0*/  FFMA.FTZ R30, R30, UR15, R15 ;  /* 0x0000000f1e1e7c23 */ /* 0x000fe2000801000f */
[----:B------:R-:W-:Y:S01]  /*1000*/  FFMA.FTZ R0, R27, UR15, R0 ;  /* 0x0000000f1b007c23 */ /* 0x000fe20008010000 */
[----:B------:R-:W-:Y:S01]  /*1010*/  FFMA.FTZ R10, R13, UR15, R10 ;  /* 0x0000000f0d0a7c23 */ /* 0x000fe2000801000a */
[----:B------:R-:W-:Y:S01]  /*1020*/  FFMA.FTZ R12, R37, UR15, R12 ;  /* 0x0000000f250c7c23 */ /* 0x000fe2000801000c */
[C---:B------:R-:W-:Y:S01]  /*1030*/  FMUL.FTZ R15, R29.reuse, R30 ;  /* 0x0000001e1d0f7220 */ /* 0x040fe20000410000 */
[C---:B------:R-:W-:Y:S01]  /*1040*/  FMUL.FTZ R17, R29.reuse, R0 ;  /* 0x000000001d117220 */ /* 0x040fe20000410000 */
[----:B------:R-:W-:-:S02]  /*1050*/  FMUL.FTZ R13, R29, R10 ;  /* 0x0000000a1d0d7220 */ /* 0x000fc40000410000 */
[----:B------:R-:W-:Y:S01]  /*1060*/  FMUL.FTZ R19, R30, R15 ;  /* 0x0000000f1e137220 */ /* 0x000fe20000410000 */
[----:B------:R-:W-:Y:S01]  /*1070*/  FMUL.FTZ R18, R0, R17 ;  /* 0x0000001100127220 */ /* 0x000fe20000410000 */
[----:B------:R-:W-:Y:S01]  /*1080*/  FMUL.FTZ R17, R29, R12 ;  /* 0x0000000c1d117220 */ /* 0x000fe20000410000 */
[----:B------:R-:W-:Y:S01]  /*1090*/  FMUL.FTZ R13, R10, R13 ;  /* 0x0000000d0a0d7220 */ /* 0x000fe20000410000 */
[----:B------:R-:W-:Y:S01]  /*10a0*/  FFMA.FTZ R22, R22, UR16, R19 ;  /* 0x0000001016167c23 */ /* 0x000fe20008010013 */
[----:B------:R-:W-:Y:S01]  /*10b0*/  FFMA.FTZ R25, R25, UR16, R18 ;  /* 0x0000001019197c23 */ /* 0x000fe20008010012 */
[----:B------:R-:W-:Y:S01]  /*10c0*/  FMUL.FTZ R19, R12, R17 ;  /* 0x000000110c137220 */ /* 0x000fe20000410000 */
[----:B------:R-:W-:Y:S01]  /*10d0*/  FFMA.FTZ R32, R32, UR16, R13 ;  /* 0x0000001020207c23 */ /* 0x000fe2000801000d */
[-C--:B0-----:R-:W-:Y:S01]  /*10e0*/  FMUL.FTZ R16, R22, R11.reuse ;  /* 0x0000000b16107220 */ /* 0x081fe20000410000 */
[-C--:B------:R-:W-:Y:S01]  /*10f0*/  FMUL.FTZ R17, R25, R11.reuse ;  /* 0x0000000b19117220 */ /* 0x080fe20000410000 */
[----:B------:R-:W-:Y:S01]  /*1100*/  FFMA.FTZ R24, R24, UR16, R19 ;  /* 0x0000001018187c23 */ /* 0x000fe20008010013 */
[-C--:B------:R-:W-:Y:S01]  /*1110*/  FMUL.FTZ R15, R32, R11.reuse ;  /* 0x0000000b200f7220 */ /* 0x080fe20000410000 */
[----:B------:R-:W-:Y:S01]  /*1120*/  MUFU.RCP R13, UR12 ;  /* 0x0000000c000d7d08 */ /* 0x000fe20008001000 */
[----:B------:R-:W-:Y:S01]  /*1130*/  FMUL.FTZ R30, R30, UR17 ;  /* 0x000000111e1e7c20 */ /* 0x000fe20008410000 */
[----:B------:R-:W-:Y:S01]  /*1140*/  FMUL.FTZ R18, R24, R11 ;  /* 0x0000000b18127220 */ /* 0x000fe20000410000 */
[----:B------:R-:W-:-:S05]  /*1150*/  FMUL.FTZ R19, R12, UR17 ;  /* 0x000000110c137c20 */ /* 0x000fca0008410000 */
[----:B------:R-:W0:Y:S08]  /*1160*/  MUFU.SQRT R15, R15 ;  /* 0x0000000f000f7308 */ /* 0x000e300000002000 */
[----:B------:R-:W1:Y:S08]  /*1170*/  MUFU.SQRT R16, R16 ;  /* 0x0000001000107308 */ /* 0x000e700000002000 */
[----:B------:R-:W2:Y:S01]  /*1180*/  MUFU.SQRT R17, R17 ;  /* 0x0000001100117308 */ /* 0x000ea20000002000 */
[----:B0-----:R-:W-:Y:S01]  /*1190*/  FADD.FTZ R11, R15, UR11 ;  /* 0x0000000b0f0b7e21 */ /* 0x001fe20008010000 */
[----:B------:R-:W-:-:S04]  /*11a0*/  FMUL.FTZ R15, R10, UR17 ;  /* 0x000000110a0f7c20 */ /* 0x000fc80008410000 */
[----:B------:R-:W-:Y:S02]  /*11b0*/  FFMA.FTZ R10, R34, UR10, R15 ;  /* 0x0000000a220a7c23 */ /* 0x000fe4000801000f */
[----:B------:R-:W0:Y:S01]  /*11c0*/  MUFU.SQRT R18, R18 ;  /* 0x0000001200127308 */ /* 0x000e220000002000 */
[----:B-1----:R-:W-:Y:S01]  /*11d0*/  FADD.FTZ R21, R16, UR11 ;  /* 0x0000000b10157e21 */ /* 0x002fe20008010000 */
[----:B------:R-:W-:-:S04]  /*11e0*/  FFMA.FTZ R16, R26, UR10, R19 ;  /* 0x0000000a1a107c23 */ /* 0x000fc80008010013 */
[----:B------:R-:W-:Y:S02]  /*11f0*/  FMUL.FTZ R26, R16, R13 ;  /* 0x0000000d101a7220 */ /* 0x000fe40000410000 */
[----:B------:R-:W1:Y:S01]  /*1200*/  MUFU.RCP R11, R11 ;  /* 0x0000000b000b7308 */ /* 0x000e620000001000 */
[----:B--2---:R-:W-:Y:S01]  /*1210*/  FADD.FTZ R27, R17, UR11 ;  /* 0x0000000b111b7e21 */ /* 0x004fe20008010000 */
[----:B------:R-:W-:Y:S01]  /*1220*/  FMUL.FTZ R17, R0, UR17 ;  /* 0x0000001100117c20 */ /* 0x000fe20008410000 */
[----:B------:R-:W-:-:S03]  /*1230*/  FFMA.FTZ R0, R23, UR10, R30 ;  /* 0x0000000a17007c23 */ /* 0x000fc6000801001e */
[----:B------:R-:W-:Y:S01]  /*1240*/  FFMA.FTZ R12, R14, UR10, R17 ;  /* 0x0000000a0e0c7c23 */ /* 0x000fe20008010011 */
[-C--:B------:R-:W-:Y:S01]  /*1250*/  FMUL.FTZ R14, R10, R13.reuse ;  /* 0x0000000d0a0e7220 */ /* 0x080fe20000410000 */
[----:B------:R-:W2:Y:S01]  /*1260*/  MUFU.RCP R21, R21 ;  /* 0x0000001500157308 */ /* 0x000ea20000001000 */
[----:B0-----:R-:W-:Y:S01]  /*1270*/  FADD.FTZ R37, R18, UR11 ;  /* 0x0000000b12257e21 */ /* 0x001fe20008010000 */
[-C--:B------:R-:W-:Y:S01]  /*1280*/  FMUL.FTZ R18, R0, R13.reuse ;  /* 0x0000000d00127220 */ /* 0x080fe20000410000 */
[----:B------:R-:W-:-:S05]  /*1290*/  FMUL.FTZ R20, R12, R13 ;  /* 0x0000000d0c147220 */ /* 0x000fca0000410000 */
[----:B------:R-:W0:Y:S01]  /*12a0*/  MUFU.RCP R27, R27 ;  /* 0x0000001b001b7308 */ /* 0x000e220000001000 */
[----:B-1----:R-:W-:-:S07]  /*12b0*/  FMUL.FTZ R11, R14, R11 ;  /* 0x0000000b0e0b7220 */ /* 0x002fce0000410000 */
[----:B------:R-:W1:Y:S01]  /*12c0*/  MUFU.RCP R37, R37 ;  /* 0x0000002500257308 */ /* 0x000e620000001000 */
[----:B--2---:R-:W-:Y:S01]  /*12d0*/  FMUL.FTZ R21, R18, R21 ;  /* 0x0000001512157220 */ /* 0x004fe20000410000 */
[----:B0-----:R-:W-:Y:S01]  /*12e0*/  FMUL.FTZ R27, R20, R27 ;  /* 0x0000001b141b7220 */ /* 0x001fe20000410000 */
[----:B-1----:R-:W-:-:S07]  /*12f0*/  FMUL.FTZ R37, R26, R37 ;  /* 0x000000251a257220 */ /* 0x002fce0000410000 */
.L_x_16:
[C---:B------:R-:W-:Y:S01]  /*1300*/  IADD3 R13, R33.reuse, UR8, RZ ;  /* 0x00000008210d7c10 */ /* 0x040fe2000fffe0ff */
[----:B------:R-:W-:Y:S01]  /*1310*/  BSSY B0, `(.L_x_17) ;  /* 0x0000012000007945 */ /* 0x000fe20003800000 */
[----:B------:R-:W-:Y:S02]  /*1320*/  ISETP.GE.AND P1, PT, R33, UR14, PT ;  /* 0x0000000e21007c0c */ /* 0x000fe4000bf26270 */
[C---:B------:R-:W-:Y:S02]  /*1330*/  IADD3 R17, R13.reuse, UR8, RZ ;  /* 0x000000080d117c10 */ /* 0x040fe4000fffe0ff */
[----:B------:R-:W-:Y:S02]  /*1340*/  ISETP.GE.AND P4, PT, R13, UR14, PT ;  /* 0x0000000e0d007c0c */ /* 0x000fe4000bf86270 */
[----:B------:R-:W-:Y:S02]  /*1350*/  ISETP.GE.AND P2, PT, R17, UR14, PT ;  /* 0x0000000e11007c0c */ /* 0x000fe4000bf46270 */
[----:B------:R-:W-:-:S02]  /*1360*/  ISETP.GE.OR P1, PT, R33, R28, P1 ;  /* 0x0000001c2100720c */ /* 0x000fc40000f26670 */
[-C--:B------:R-:W-:Y:S02]  /*1370*/  ISETP.GE.OR P4, PT, R13, R28.reuse, P4 ;  /* 0x0000001c0d00720c */ /* 0x080fe40002786670 */
[----:B------:R-:W-:Y:S01]  /*1380*/  ISETP.GE.OR P2, PT, R17, R28, P2 ;  /* 0x0000001c1100720c */ /* 0x000fe20001746670 */
[----:B------:R-:W-:-:S12]  /*1390*/  @!P0 BRA `(.L_x_18) ;  /* 0x0000000000248947 */ /* 0x000fd80003800000 */
[----:B------:R-:W-:Y:S01]  /*13a0*/  F2FP.F16.F32.PACK_AB R20, R10, R11 ;  /* 0x0000000b0a14723e */ /* 0x000fe200000000ff */
[C---:B------:R-:W-:Y:S01]  /*13b0*/  IMAD.WIDE R10, R31.reuse, 0x2, R2 ;  /* 0x000000021f0a7825 */ /* 0x040fe200078e0202 */
[----:B------:R-:W-:Y:S02]  /*13c0*/  F2FP.F16.F32.PACK_AB R32, RZ, R32 ;  /* 0x00000020ff20723e */ /* 0x000fe400000000ff */
[----:B------:R-:W-:Y:S01]  /*13d0*/  PRMT R23, R20, 0x7632, R23 ;  /* 0x0000763214177816 */ /* 0x000fe20000000017 */
[C---:B------:R-:W-:Y:S01]  /*13e0*/  IMAD.WIDE R14, R31.reuse, 0x2, R6 ;  /* 0x000000021f0e7825 */ /* 0x040fe200078e0206 */
[----:B------:R0:W-:Y:S03]  /*13f0*/  STG.E.U16 desc[UR6][R10.64], R20 ;  /* 0x000000140a007986 */ /* 0x0001e6000c101506 */
[----:B------:R-:W-:Y:S01]  /*1400*/  IMAD.WIDE R18, R31, 0x2, R8 ;  /* 0x000000021f127825 */ /* 0x000fe200078e0208 */
[----:B------:R0:W-:Y:S04]  /*1410*/  STG.E.U16 desc[UR6][R14.64], R23 ;  /* 0x000000170e007986 */ /* 0x0001e8000c101506 */
[----:B------:R0:W-:Y:S02]  /*1420*/  STG.E.U16 desc[UR6][R18.64], R32 ;  /* 0x0000002012007986 */ /* 0x0001e4000c101506 */
.L_x_18:
[----:B------:R-:W-:Y:S05]  /*1430*/  BSYNC B0 ;  /* 0x0000000000007941 */ /* 0x000fea0003800000 */
.L_x_17:
[----:B------:R-:W-:Y:S04]  /*1440*/  BSSY B0, `(.L_x_19) ;  /* 0x000000b000007945 */ /* 0x000fe80003800000 */
[----:B------:R-:W-:Y:S05]  /*1450*/  @P1 BRA `(.L_x_20) ;  /* 0x0000000000241947 */ /* 0x000fea0003800000 */
[----:B------:R-:W-:Y:S01]  /*1460*/  F2FP.F16.F32.PACK_AB R21, R0, R21 ;  /* 0x000000150015723e */ /* 0x000fe200000000ff */
[----:B0-----:R-:W-:Y:S01]  /*1470*/  IMAD.WIDE R10, R33, 0x2, R2 ;  /* 0x00000002210a7825 */ /* 0x001fe200078e0202 */
[----:B------:R-:W-:Y:S02]  /*1480*/  F2FP.F16.F32.PACK_AB R22, RZ, R22 ;  /* 0x00000016ff16723e */ /* 0x000fe400000000ff */
[----:B------:R-:W-:Y:S01]  /*1490*/  PRMT R0, R21, 0x7632, R0 ;  /* 0x0000763215007816 */ /* 0x000fe20000000000 */
[C---:B------:R-:W-:Y:S01]  /*14a0*/  IMAD.WIDE R14, R33.reuse, 0x2, R6 ;  /* 0x00000002210e7825 */ /* 0x040fe200078e0206 */
[----:B------:R1:W-:Y:S03]  /*14b0*/  STG.E.U16 desc[UR6][R10.64], R21 ;  /* 0x000000150a007986 */ /* 0x0003e6000c101506 */
[----:B------:R-:W-:Y:S01]  /*14c0*/  IMAD.WIDE R18, R33, 0x2, R8 ;  /* 0x0000000221127825 */ /* 0x000fe200078e0208 */
[----:B------:R1:W-:Y:S04]  /*14d0*/  STG.E.U16 desc[UR6][R14.64], R0 ;  /* 0x000000000e007986 */ /* 0x0003e8000c101506 */
[----:B------:R1:W-:Y:S02]  /*14e0*/  STG.E.U16 desc[UR6][R18.64], R22 ;  /* 0x0000001612007986 */ /* 0x0003e4000c101506 */
.L_x_20:
[----:B------:R-:W-:Y:S05]  /*14f0*/  BSYNC B0 ;  /* 0x0000000000007941 */ /* 0x000fea0003800000 */
.L_x_19:
[----:B------:R-:W-:Y:S04]  /*1500*/  BSSY B0, `(.L_x_21) ;  /* 0x000000b000007945 */ /* 0x000fe80003800000 */
[----:B------:R-:W-:Y:S05]  /*1510*/  @P4 BRA `(.L_x_22) ;  /* 0x0000000000244947 */ /* 0x000fea0003800000 */
[----:B------:R-:W-:Y:S01]  /*1520*/  F2FP.F16.F32.PACK_AB R27, R12, R27 ;  /* 0x0000001b0c1b723e */ /* 0x000fe200000000ff */
[----:B01----:R-:W-:Y:S01]  /*1530*/  IMAD.WIDE R10, R13, 0x2, R2 ;  /* 0x000000020d0a7825 */ /* 0x003fe200078e0202 */
[----:B------:R-:W-:Y:S02]  /*1540*/  F2FP.F16.F32.PACK_AB R25, RZ, R25 ;  /* 0x00000019ff19723e */ /* 0x000fe400000000ff */
[----:B------:R-:W-:Y:S01]  /*1550*/  PRMT R0, R27, 0x7632, R0 ;  /* 0x000076321b007816 */ /* 0x000fe20000000000 */
[C---:B------:R-:W-:Y:S01]  /*1560*/  IMAD.WIDE R14, R13.reuse, 0x2, R6 ;  /* 0x000000020d0e7825 */ /* 0x040fe200078e0206 */
[----:B------:R2:W-:Y:S03]  /*1570*/  STG.E.U16 desc[UR6][R10.64], R27 ;  /* 0x0000001b0a007986 */ /* 0x0005e6000c101506 */
[----:B------:R-:W-:Y:S01]  /*1580*/  IMAD.WIDE R12, R13, 0x2, R8 ;  /* 0x000000020d0c7825 */ /* 0x000fe200078e0208 */
[----:B------:R2:W-:Y:S04]  /*1590*/  STG.E.U16 desc[UR6][R14.64], R0 ;  /* 0x000000000e007986 */ /* 0x0005e8000c101506 */
[----:B------:R2:W-:Y:S02]  /*15a0*/  STG.E.U16 desc[UR6][R12.64], R25 ;  /* 0x000000190c007986 */ /* 0x0005e4000c101506 */
.L_x_22:
[----:B------:R-:W-:Y:S05]  /*15b0*/  BSYNC B0 ;  /* 0x0000000000007941 */ /* 0x000fea0003800000 */
.L_x_21:
[----:B------:R-:W-:Y:S04]  /*15c0*/  BSSY B0, `(.L_x_23) ;  /* 0x000000b000007945 */ /* 0x000fe80003800000 */
[----:B------:R-:W-:Y:S05]  /*15d0*/  @P2 BRA `(.L_x_24) ;  /* 0x0000000000242947 */ /* 0x000fea0003800000 */
[----:B------:R-:W-:Y:S01]  /*15e0*/  F2FP.F16.F32.PACK_AB R37, R16, R37 ;  /* 0x000000251025723e */ /* 0x000fe200000000ff */
[----:B012---:R-:W-:Y:S01]  /*15f0*/  IMAD.WIDE R10, R17, 0x2, R2 ;  /* 0x00000002110a7825 */ /* 0x007fe200078e0202 */
[----:B------:R-:W-:Y:S02]  /*1600*/  F2FP.F16.F32.PACK_AB R24, RZ, R24 ;  /* 0x00000018ff18723e */ /* 0x000fe400000000ff */
[----:B------:R-:W-:Y:S01]  /*1610*/  PRMT R0, R37, 0x7632, R0 ;  /* 0x0000763225007816 */ /* 0x000fe20000000000 */
[C---:B------:R-:W-:Y:S01]  /*1620*/  IMAD.WIDE R12, R17.reuse, 0x2, R6 ;  /* 0x00000002110c7825 */ /* 0x040fe200078e0206 */
[----:B------:R3:W-:Y:S03]  /*1630*/  STG.E.U16 desc[UR6][R10.64], R37 ;  /* 0x000000250a007986 */ /* 0x0007e6000c101506 */
[----:B------:R-:W-:Y:S01]  /*1640*/  IMAD.WIDE R14, R17, 0x2, R8 ;  /* 0x00000002110e7825 */ /* 0x000fe200078e0208 */
[----:B------:R3:W-:Y:S04]  /*1650*/  STG.E.U16 desc[UR6][R12.64], R0 ;  /* 0x000000000c007986 */ /* 0x0007e8000c101506 */
[----:B------:R3:W-:Y:S02]  /*1660*/  STG.E.U16 desc[UR6][R14.64], R24 ;  /* 0x000000180e007986 */ /* 0x0007e4000c101506 */
.L_x_24:
[----:B------:R-:W-:Y:S05]  /*1670*/  BSYNC B0 ;  /* 0x0000000000007941 */ /* 0x000fea0003800000 */
.L_x_23:
[----:B------:R-:W-:-:S04]  /*1680*/  ULEA UR4, UR8, UR4, 0x2 ;  /* 0x0000000408047291 */ /* 0x000fc8000f8e103f */
[----:B------:R-:W-:Y:S02]  /*1690*/  UISETP.GE.AND UP0, UPT, UR4, UR14, UPT ;  /* 0x0000000e0400728c */ /* 0x000fe4000bf06270 */
[----:B------:R-:W-:-:S04]  /*16a0*/  ISETP.GT.AND P1, PT, R28, UR4, PT ;  /* 0x000000041c007c0c */ /* 0x000fc8000bf24270 */
[----:B------:R-:W-:-:S13]  /*16b0*/  PLOP3.LUT P0, PT, PT, PT, UP0, 0x80, 0x0 ;  /* 0x000000000000781c */ /* 0x000fda0003f0f008 */
[----:B------:R-:W-:Y:S05]  /*16c0*/  @!P0 BRA P1, `(.L_x_25) ;  /* 0xffffffec00308947 */ /* 0x000fea000083ffff */
[----:B------:R-:W-:Y:S05]  /*16d0*/  EXIT ;  /* 0x000000000000794d */ /* 0x000fea0003800000 */
.L_x_11:
[----:B------:R-:W0:Y:S02]  /*16e0*/  S2R R19, SR_TID.X ;  /* 0x0000000000137919 */ /* 0x000e240000002100 */
[----:B0-----:R-:W-:-:S04]  /*16f0*/  SHF.L.U32 R11, R19, 0x2, RZ ;  /* 0x00000002130b7819 */ /* 0x001fc800000006ff */
[----:B------:R-:W-:-:S04]  /*1700*/  ISETP.GE.AND P0, PT, R11, R15, PT ;  /* 0x0000000f0b00720c */ /* 0x000fc80003f06270 */
[----:B------:R-:W-:-:S13]  /*1710*/  ISETP.GE.OR P0, PT, R11, R28, P0 ;  /* 0x0000001c0b00720c */ /* 0x000fda0000706670 */
[----:B------:R-:W-:Y:S05]  /*1720*/  @P0 EXIT ;  /* 0x000000000000094d */ /* 0x000fea0003800000 */
[----:B------:R-:W0:Y:S01]  /*1730*/  LDC R18, c[0x0][0xe10] ;  /* 0x00038400ff127b82 */ /* 0x000e220000000800 */
[----:B------:R-:W-:Y:S01]  /*1740*/  BSSY B0, `(.L_x_26) ;  /* 0x00000db000007945 */ /* 0x000fe20003800000 */
[----:B------:R-:W-:Y:S01]  /*1750*/  ULDC UR8, c[0x0][0xe28] ;  /* 0x00038a0000087ab9 */ /* 0x000fe20000000800 */
[----:B------:R-:W-:Y:S01]  /*1760*/  ULDC UR4, c[0x0][0x0] ;  /* 0x0000000000047ab9 */ /* 0x000fe20000000800 */
[----:B------:R-:W-:Y:S01]  /*1770*/  FSETP.NEU.FTZ.AND P0, PT, RZ, UR8, PT ;  /* 0x00000008ff007c0b */ /* 0x000fe2000bf1d000 */
[----:B------:R-:W-:Y:S01]  /*1780*/  ULDC UR15, c[0x0][0xe28] ;  /* 0x00038a00000f7ab9 */ /* 0x000fe20000000800 */
[----:B------:R-:W-:Y:S01]  /*1790*/  ULDC UR9, c[0x0][0xe0c] ;  /* 0x0003830000097ab9 */ /* 0x000fe20000000800 */
[----:B------:R-:W-:Y:S01]  /*17a0*/  ULDC UR14, c[0x0][0xe20] ;  /* 0x00038800000e7ab9 */ /* 0x000fe20000000800 */
[----:B------:R-:W-:Y:S01]  /*17b0*/  ULDC UR16, c[0x0][0x210] ;  /* 0x0000840000107ab9 */ /* 0x000fe20000000800 */
[----:B------:R-:W-:Y:S01]  /*17c0*/  ULDC UR8, c[0x0][0xe24] ;  /* 0x0003890000087ab9 */ /* 0x000fe20000000800 */
[----:B------:R-:W-:Y:S01]  /*17d0*/  ULDC.64 UR10, c[0x0][0xe10] ;  /* 0x00038400000a7ab9 */ /* 0x000fe20000000a00 */
[----:B------:R-:W-:Y:S01]  /*17e0*/  ULDC.64 UR12, c[0x0][0xe18] ;  /* 0x00038600000c7ab9 */ /* 0x000fe20000000a00 */
[----:B0-----:R-:W-:-:S07]  /*17f0*/  FADD.FTZ R18, -R18, 1 ;  /* 0x3f80000012127421 */ /* 0x001fce0000010100 */
.L_x_31:
[----:B------:R-:W-:Y:S02]  /*1800*/  SHF.R.S32.HI R0, RZ, 0x1f, R19 ;  /* 0x0000001fff007819 */ /* 0x000fe40000011413 */
[C---:B-1----:R-:W-:Y:S02]  /*1810*/  @P0 LEA R20, P1, R19.reuse, R4, 0x3 ;  /* 0x0000000413140211 */ /* 0x042fe400078218ff */
[C---:B------:R-:W-:Y:S02]  /*1820*/  SHF.L.U32 R11, R19.reuse, 0x3, RZ ;  /* 0x00000003130b7819 */ /* 0x040fe400000006ff */
[C---:B------:R-:W-:Y:S01]  /*1830*/  @P0 LEA.HI.X R21, R19.reuse, R5, R0, 0x3, P1 ;  /* 0x0000000513150211 */ /* 0x040fe200008f1c00 */
[C---:B------:R-:W-:Y:S01]  /*1840*/  IMAD.WIDE R14, R19.reuse, 0x8, R2 ;  /* 0x00000008130e7825 */ /* 0x040fe200078e0202 */
[----:B------:R-:W-:Y:S02]  /*1850*/  SHF.L.U64.HI R17, R19, 0x3, R0 ;  /* 0x0000000313117819 */ /* 0x000fe40000010200 */
[----:B------:R-:W-:-:S02]  /*1860*/  IADD3 R12, P1, R6, R11, RZ ;  /* 0x0000000b060c7210 */ /* 0x000fc40007f3e0ff */
[----:B------:R-:W2:Y:S01]  /*1870*/  @P0 LDG.E.64 R20, desc[UR6][R20.64] ;  /* 0x0000000614140981 */ /* 0x000ea2000c1e1b00 */
[----:B------:R-:W-:Y:S02]  /*1880*/  IADD3 R10, P2, R8, R11, RZ ;  /* 0x0000000b080a7210 */ /* 0x000fe40007f5e0ff */
[-C--:B------:R-:W-:Y:S01]  /*1890*/  IADD3.X R13, R7, R17.reuse, RZ, P1, !PT ;  /* 0x00000011070d7210 */ /* 0x080fe20000ffe4ff */
[----:B------:R-:W3:Y:S01]  /*18a0*/  LDG.E.64 R24, desc[UR6][R14.64] ;  /* 0x000000060e187981 */ /* 0x000ee2000c1e1b00 */
[----:B------:R-:W-:-:S03]  /*18b0*/  IADD3.X R11, R9, R17, RZ, P2, !PT ;  /* 0x00000011090b7210 */ /* 0x000fc600017fe4ff */
[----:B------:R-:W4:Y:S04]  /*18c0*/  LDG.E.64 R22, desc[UR6][R12.64] ;  /* 0x000000060c167981 */ /* 0x000f28000c1e1b00 */
[----:B------:R-:W5:Y:S01]  /*18d0*/  LDG.E.64 R16, desc[UR6][R10.64] ;  /* 0x000000060a107981 */ /* 0x000f62000c1e1b00 */
[--C-:B--2---:R-:W-:Y:S02]  /*18e0*/  @P0 SHF.R.U32.HI R0, RZ, 0x10, R21.reuse ;  /* 0x00000010ff000819 */ /* 0x104fe40000011615 */
[C---:B------:R-:W-:Y:S02]  /*18f0*/  @P0 SHF.R.U64 R27, R20.reuse, 0x10, R21 ;  /* 0x00000010141b0819 */ /* 0x040fe40000001215 */
[----:B------:R-:W-:Y:S02]  /*1900*/  @P0 PRMT R29, R20, 0x7610, R29 ;  /* 0x00007610141d0816 */ /* 0x000fe4000000001d */
[----:B------:R-:W-:-:S02]  /*1910*/  @P0 PRMT R32, R21, 0x7610, R32 ;  /* 0x0000761015200816 */ /* 0x000fc40000000020 */
[----:B------:R-:W-:Y:S02]  /*1920*/  @P0 PRMT R31, R0, 0x7610, R31 ;  /* 0x00007610001f0816 */ /* 0x000fe4000000001f */
[----:B---3--:R-:W-:Y:S02]  /*1930*/  MOV R20, R25 ;  /* 0x0000001900147202 */ /* 0x008fe40000000f00 */
[----:B------:R-:W-:Y:S02]  /*1940*/  SHF.R.U32.HI R21, RZ, 0x10, R25 ;  /* 0x00000010ff157819 */ /* 0x000fe40000011619 */
[----:B------:R-:W-:Y:S02]  /*1950*/  MOV R0, R24 ;  /* 0x0000001800007202 */ /* 0x000fe40000000f00 */
[----:B------:R-:W-:Y:S02]  /*1960*/  PRMT R32, R32, 0x5410, R20 ;  /* 0x0000541020207816 */ /* 0x000fe40000000014 */
[----:B------:R-:W-:Y:S01]  /*1970*/  PRMT R31, R31, 0x5410, R21 ;  /* 0x000054101f1f7816 */ /* 0x000fe20000000015 */
[----:B------:R-:W-:Y:S01]  /*1980*/  HADD2.F32 R0, -RZ, R0.H0_H0 ;  /* 0x20000000ff007230 */ /* 0x000fe20000004100 */
[----:B----4-:R-:W-:-:S02]  /*1990*/  SHF.R.U32.HI R21, RZ, 0x10, R23 ;  /* 0x00000010ff157819 */ /* 0x010fc40000011617 */
[----:B-----5:R-:W-:Y:S02]  /*19a0*/  SHF.R.U32.HI R20, RZ, 0x10, R17 ;  /* 0x00000010ff147819 */ /* 0x020fe40000011611 */
[----:B------:R-:W-:Y:S02]  /*19b0*/  @P0 PRMT R26, R27, 0x7610, R26 ;  /* 0x000076101b1a0816 */ /* 0x000fe4000000001a */
[----:B------:R-:W-:Y:S02]  /*19c0*/  SHF.R.U64 R27, R24, 0x10, R25 ;  /* 0x00000010181b7819 */ /* 0x000fe40000001219 */
[----:B------:R-:W-:Y:S02]  /*19d0*/  SHF.R.U64 R25, R22, 0x10, R23 ;  /* 0x0000001016197819 */ /* 0x000fe40000001217 */
[----:B------:R-:W-:Y:S02]  /*19e0*/  SHF.R.U64 R24, R16, 0x10, R17 ;  /* 0x0000001010187819 */ /* 0x000fe40000001211 */
[----:B------:R-:W-:Y:S01]  /*19f0*/  PRMT R21, R20, 0x5410, R21 ;  /* 0x0000541014157816 */ /* 0x000fe20000000015 */
[----:B------:R-:W-:Y:S06]  /*1a00*/  @!P0 BRA `(.L_x_27) ;  /* 0x0000000000408947 */ /* 0x000fec0003800000 */
[----:B------:R-:W-:Y:S02]  /*1a10*/  HADD2.F32 R20, -RZ, R22.H0_H0 ;  /* 0x20000016ff147230 */ /* 0x000fe40000004100 */
[----:B------:R-:W-:Y:S02]  /*1a20*/  HADD2.F32 R22, -RZ, R23.H0_H0 ;  /* 0x20000017ff167230 */ /* 0x000fe40000004100 */
[----:B------:R-:W-:Y:S02]  /*1a30*/  HADD2.F32 R30, -RZ, R17.H0_H0 ;  /* 0x20000011ff1e7230 */ /* 0x000fe40000004100 */
[--C-:B------:R-:W-:Y:S02]  /*1a40*/  HADD2.F32 R23, -RZ, R32.reuse.H1_H1 ;  /* 0x30000020ff177230 */ /* 0x100fe40000004100 */
[----:B------:R-:W-:Y:S02]  /*1a50*/  HADD2.F32 R17, -RZ, R32.H0_H0 ;  /* 0x20000020ff117230 */ /* 0x000fe40000004100 */
[----:B------:R-:W-:-:S02]  /*1a60*/  HADD2.F32 R32, -RZ, R31.H1_H1 ;  /* 0x3000001fff207230 */ /* 0x000fc40000004100 */
[----:B------:R-:W-:Y:S02]  /*1a70*/  HADD2.F32 R33, -RZ, R21.H1_H1 ;  /* 0x30000015ff217230 */ /* 0x000fe40000004100 */
[----:B------:R-:W-:Y:S02]  /*1a80*/  HADD2.F32 R16, -RZ, R16.H0_H0 ;  /* 0x20000010ff107230 */ /* 0x000fe40000004100 */
[----:B------:R-:W-:Y:S02]  /*1a90*/  HADD2.F32 R29, -RZ, R29.H0_H0 ;  /* 0x2000001dff1d7230 */ /* 0x000fe40000004100 */
[----:B------:R-:W-:Y:S02]  /*1aa0*/  HADD2.F32 R27, -RZ, R27.H0_H0 ;  /* 0x2000001bff1b7230 */ /* 0x000fe40000004100 */
[----:B------:R-:W-:Y:S02]  /*1ab0*/  HADD2.F32 R26, -RZ, R26.H0_H0 ;  /* 0x2000001aff1a7230 */ /* 0x000fe40000004100 */
[----:B------:R-:W-:-:S02]  /*1ac0*/  HADD2.F32 R25, -RZ, R25.H0_H0 ;  /* 0x20000019ff197230 */ /* 0x000fc40000004100 */
[----:B------:R-:W-:Y:S02]  /*1ad0*/  HADD2.F32 R24, -RZ, R24.H0_H0 ;  /* 0x20000018ff187230 */ /* 0x000fe40000004100 */
[----:B------:R-:W-:Y:S02]  /*1ae0*/  HADD2.F32 R31, -RZ, R31.H0_H0 ;  /* 0x2000001fff1f7230 */ /* 0x000fe40000004100 */
[----:B------:R-:W-:Y:S01]  /*1af0*/  HADD2.F32 R21, -RZ, R21.H0_H0 ;  /* 0x20000015ff157230 */ /* 0x000fe20000004100 */
[----:B------:R-:W-:Y:S06]  /*1b00*/  BRA `(.L_x_28) ;  /* 0x00000000003c7947 */ /* 0x000fec0003800000 */
.L_x_27:
[----:B------:R-:W-:Y:S01]  /*1b10*/  HADD2.F32 R20, -RZ, R22.H0_H0 ;  /* 0x20000016ff147230 */ /* 0x000fe20000004100 */
[----:B------:R-:W-:Y:S01]  /*1b20*/  HFMA2.MMA R29, -RZ, RZ, 0, 0 ;  /* 0x00000000ff1d7435 */ /* 0x000fe200000001ff */
[----:B------:R-:W-:Y:S01]  /*1b30*/  HADD2.F32 R22, -RZ, R23.H0_H0 ;  /* 0x20000017ff167230 */ /* 0x000fe20000004100 */
[----:B------:R-:W-:Y:S01]  /*1b40*/  MOV R26, RZ ;  /* 0x000000ff001a7202 */ /* 0x000fe20000000f00 */
[----:B------:R-:W-:Y:S01]  /*1b50*/  HADD2.F32 R30, -RZ, R17.H0_H0 ;  /* 0x20000011ff1e7230 */ /* 0x000fe20000004100 */
[----:B------:R-:W-:Y:S01]  /*1b60*/  HFMA2.MMA R17, -RZ, RZ, 0, 0 ;  /* 0x00000000ff117435 */ /* 0x000fe200000001ff */
[----:B------:R-:W-:Y:S02]  /*1b70*/  HADD2.F32 R23, -RZ, R32.H1_H1 ;  /* 0x30000020ff177230 */ /* 0x000fe40000004100 */
[----:B------:R-:W-:Y:S01]  /*1b80*/  HADD2.F32 R32, -RZ, R31.H1_H1 ;  /* 0x3000001fff207230 */ /* 0x000fe20000004100 */
[----:B------:R-:W-:Y:S01]  /*1b90*/  MOV R31, RZ ;  /* 0x000000ff001f7202 */ /* 0x000fe20000000f00 */
[----:B------:R-:W-:-:S02]  /*1ba0*/  HADD2.F32 R33, -RZ, R21.H1_H1 ;  /* 0x30000015ff217230 */ /* 0x000fc40000004100 */
[----:B------:R-:W-:Y:S02]  /*1bb0*/  HADD2.F32 R16, -RZ, R16.H0_H0 ;  /* 0x20000010ff107230 */ /* 0x000fe40000004100 */
[----:B------:R-:W-:Y:S02]  /*1bc0*/  HADD2.F32 R27, -RZ, R27.H0_H0 ;  /* 0x2000001bff1b7230 */ /* 0x000fe40000004100 */
[----:B------:R-:W-:Y:S02]  /*1bd0*/  HADD2.F32 R25, -RZ, R25.H0_H0 ;  /* 0x20000019ff197230 */ /* 0x000fe40000004100 */
[----:B------:R-:W-:Y:S02]  /*1be0*/  HADD2.F32 R24, -RZ, R24.H0_H0 ;  /* 0x20000018ff187230 */ /* 0x000fe40000004100 */
[----:B------:R-:W-:-:S07]  /*1bf0*/  HADD2.F32 R21, -RZ, R21.H0_H0 ;  /* 0x20000015ff157230 */ /* 0x000fce0000004100 */
.L_x_28:
[----:B------:R-:W0:Y:S01]  /*1c00*/  MUFU.RCP R34, UR5 ;  /* 0x0000000500227d08 */ /* 0x000e220008001000 */
[----:B------:R-:W-:Y:S01]  /*1c10*/  ISETP.NE.AND P1, PT, RZ, UR8, PT ;  /* 0x00000008ff007c0c */ /* 0x000fe2000bf25270 */
[----:B0-----:R-:W-:-:S12]  /*1c20*/  FMUL.FTZ R0, R0, R34 ;  /* 0x0000002200007220 */ /* 0x001fd80000410000 */
[----:B------:R-:W-:Y:S05]  /*1c30*/  @!P1 BRA `(.L_x_29) ;  /* 0x0000000000d89947 */ /* 0x000fea0003800000 */
[----:B------:R-:W-:Y:S01]  /*1c40*/  FMUL.FTZ R35, R20, UR9 ;  /* 0x0000000914237c20 */ /* 0x000fe20008410000 */
[----:B------:R-:W-:Y:S01]  /*1c50*/  FMUL.FTZ R16, R16, UR10 ;  /* 0x0000000a10107c20 */ /* 0x000fe20008410000 */
[----:B------:R-:W-:Y:S01]  /*1c60*/  FMUL.FTZ R37, R18, R0 ;  /* 0x0000000012257220 */ /* 0x000fe20000410000 */
[----:B------:R-:W-:Y:S01]  /*1c70*/  FMUL.FTZ R23, R34, R23 ;  /* 0x0000001722177220 */ /* 0x000fe20000410000 */
[----:B------:R-:W-:Y:S01]  /*1c80*/  FFMA.FTZ R20, R0, UR11, R35 ;  /* 0x0000000b00147c23 */ /* 0x000fe20008010023 */
[----:B------:R-:W-:Y:S01]  /*1c90*/  FMUL.FTZ R22, R22, UR9 ;  /* 0x0000000916167c20 */ /* 0x000fe20008410000 */
[----:B------:R-:W0:Y:S01]  /*1ca0*/  MUFU.RCP R35, UR13 ;  /* 0x0000000d00237d08 */ /* 0x000e220008001000 */
[----:B------:R-:W-:Y:S01]  /*1cb0*/  FFMA.FTZ R16, R0, R37, R16 ;  /* 0x0000002500107223 */ /* 0x000fe20000010010 */
[----:B------:R-:W-:Y:S01]  /*1cc0*/  FMUL.FTZ R37, R34, R27 ;  /* 0x0000001b22257220 */ /* 0x000fe20000410000 */
[----:B------:R-:W-:Y:S01]  /*1cd0*/  FMUL.FTZ R0, R24, UR10 ;  /* 0x0000000a18007c20 */ /* 0x000fe20008410000 */
[----:B------:R-:W-:Y:S01]  /*1ce0*/  FMUL.FTZ R27, R34, R32 ;  /* 0x00000020221b7220 */ /* 0x000fe20000410000 */
[----:B------:R-:W-:Y:S01]  /*1cf0*/  FMUL.FTZ R32, R25, UR9 ;  /* 0x0000000919207c20 */ /* 0x000fe20008410000 */
[----:B------:R-:W-:Y:S01]  /*1d00*/  FMUL.FTZ R24, R18, R37 ;  /* 0x0000002512187220 */ /* 0x000fe20000410000 */
[----:B------:R-:W-:Y:S01]  /*1d10*/  FFMA.FTZ R22, R23, UR11, R22 ;  /* 0x0000000b17167c23 */ /* 0x000fe20008010016 */
[----:B------:R-:W-:Y:S01]  /*1d20*/  FMUL.FTZ R21, R21, UR10 ;  /* 0x0000000a15157c20 */ /* 0x000fe20008410000 */
[C---:B------:R-:W-:Y:S01]  /*1d30*/  FFMA.FTZ R25, R37.reuse, UR11, R32 ;  /* 0x0000000b25197c23 */ /* 0x040fe20008010020 */
[----:B------:R-:W-:Y:S01]  /*1d40*/  FFMA.FTZ R24, R37, R24, R0 ;  /* 0x0000001825187223 */ /* 0x000fe20000010000 */
[----:B------:R-:W-:Y:S01]  /*1d50*/  FMUL.FTZ R32, R30, UR10 ;  /* 0x0000000a1e207c20 */ /* 0x000fe20008410000 */
[----:B------:R-:W-:Y:S01]  /*1d60*/  FMUL.FTZ R30, R18, R23 ;  /* 0x00000017121e7220 */ /* 0x000fe20000410000 */
[----:B------:R-:W-:-:S03]  /*1d70*/  FMUL.FTZ R36, R33, UR9 ;  /* 0x0000000921247c20 */ /* 0x000fc60008410000 */
[----:B------:R-:W-:Y:S01]  /*1d80*/  FFMA.FTZ R30, R23, R30, R32 ;  /* 0x0000001e171e7223 */ /* 0x000fe20000010020 */
[-C--:B0-----:R-:W-:Y:S01]  /*1d90*/  FMUL.FTZ R0, R16, R35.reuse ;  /* 0x0000002310007220 */ /* 0x081fe20000410000 */
[----:B------:R-:W0:Y:S02]  /*1da0*/  MUFU.RCP R23, UR12 ;  /* 0x0000000c00177d08 */ /* 0x000e240008001000 */
[----:B------:R-:W-:-:S06]  /*1db0*/  FMUL.FTZ R37, R30, R35 ;  /* 0x000000231e257220 */ /* 0x000fcc0000410000 */
[----:B------:R-:W1:Y:S01]  /*1dc0*/  MUFU.SQRT R0, R0 ;  /* 0x0000000000007308 */ /* 0x000e620000002000 */
[----:B0-----:R-:W-:Y:S01]  /*1dd0*/  FMUL.FTZ R33, R20, R23 ;  /* 0x0000001714217220 */ /* 0x001fe20000410000 */
[----:B-1----:R-:W-:Y:S01]  /*1de0*/  FADD.FTZ R34, R0, UR14 ;  /* 0x0000000e00227e21 */ /* 0x002fe20008010000 */
[----:B------:R-:W-:-:S05]  /*1df0*/  FMUL.FTZ R0, R18, R27 ;  /* 0x0000001b12007220 */ /* 0x000fca0000410000 */
[----:B------:R0:W1:Y:S01]  /*1e00*/  MUFU.RCP R32, R34 ;  /* 0x0000002200207308 */ /* 0x0000620000001000 */
[C---:B------:R-:W-:Y:S01]  /*1e10*/  FFMA.FTZ R0, R27.reuse, R0, R21 ;  /* 0x000000001b007223 */ /* 0x040fe20000010015 */
[----:B------:R-:W-:Y:S01]  /*1e20*/  FFMA.FTZ R27, R27, UR11, R36 ;  /* 0x0000000b1b1b7c23 */ /* 0x000fe20008010024 */
[----:B------:R-:W-:-:S05]  /*1e30*/  FMUL.FTZ R36, R24, R35 ;  /* 0x0000002318247220 */ /* 0x000fca0000410000 */
[----:B------:R-:W2:Y:S01]  /*1e40*/  MUFU.SQRT R21, R36 ;  /* 0x0000002400157308 */ /* 0x000ea20000002000 */
[----:B0-----:R-:W-:-:S07]  /*1e50*/  FMUL.FTZ R34, R0, R35 ;  /* 0x0000002300227220 */ /* 0x001fce0000410000 */
[----:B------:R-:W0:Y:S01]  /*1e60*/  MUFU.SQRT R34, R34 ;  /* 0x0000002200227308 */ /* 0x000e220000002000 */
[----:B-1----:R-:W-:-:S04]  /*1e70*/  FMUL.FTZ R32, R33, R32 ;  /* 0x0000002021207220 */ /* 0x002fc80000410000 */
[----:B------:R-:W-:Y:S01]  /*1e80*/  FFMA.FTZ R29, R29, UR15, R32 ;  /* 0x0000000f1d1d7c23 */ /* 0x000fe20008010020 */
[----:B------:R-:W-:Y:S02]  /*1e90*/  FMUL.FTZ R32, R25, R23 ;  /* 0x0000001719207220 */ /* 0x000fe40000410000 */
[----:B------:R-:W1:Y:S01]  /*1ea0*/  MUFU.SQRT R33, R37 ;  /* 0x0000002500217308 */ /* 0x000e620000002000 */
[----:B--2---:R-:W-:-:S07]  /*1eb0*/  FADD.FTZ R21, R21, UR14 ;  /* 0x0000000e15157e21 */ /* 0x004fce0008010000 */
[----:B------:R-:W2:Y:S01]  /*1ec0*/  MUFU.RCP R21, R21 ;  /* 0x0000001500157308 */ /* 0x000ea20000001000 */
[----:B0-----:R-:W-:-:S07]  /*1ed0*/  FADD.FTZ R36, R34, UR14 ;  /* 0x0000000e22247e21 */ /* 0x001fce0008010000 */
[----:B------:R-:W0:Y:S01]  /*1ee0*/  MUFU.RCP R34, R36 ;  /* 0x0000002400227308 */ /* 0x000e220000001000 */
[----:B-1----:R-:W-:-:S07]  /*1ef0*/  FADD.FTZ R33, R33, UR14 ;  /* 0x0000000e21217e21 */ /* 0x002fce0008010000 */
[----:B------:R-:W1:Y:S01]  /*1f00*/  MUFU.RCP R33, R33 ;  /* 0x0000002100217308 */ /* 0x000e620000001000 */
[----:B--2---:R-:W-:Y:S01]  /*1f10*/  FMUL.FTZ R35, R32, R21 ;  /* 0x0000001520237220 */ /* 0x004fe20000410000 */
[-C--:B------:R-:W-:Y:S01]  /*1f20*/  FMUL.FTZ R32, R22, R23.reuse ;  /* 0x0000001716207220 */ /* 0x080fe20000410000 */
[----:B------:R-:W-:Y:S02]  /*1f30*/  FMUL.FTZ R23, R27, R23 ;  /* 0x000000171b177220 */ /* 0x000fe40000410000 */
[----:B------:R-:W-:Y:S02]  /*1f40*/  FFMA.FTZ R26, R26, UR15, R35 ;  /* 0x0000000f1a1a7c23 */ /* 0x000fe40008010023 */
[----:B0-----:R-:W-:-:S04]  /*1f50*/  FMUL.FTZ R34, R23, R34 ;  /* 0x0000002217227220 */ /* 0x001fc80000410000 */
[----:B------:R-:W-:Y:S01]  /*1f60*/  FFMA.FTZ R31, R31, UR15, R34 ;  /* 0x0000000f1f1f7c23 */ /* 0x000fe20008010022 */
[----:B-1----:R-:W-:-:S04]  /*1f70*/  FMUL.FTZ R32, R32, R33 ;  /* 0x0000002120207220 */ /* 0x002fc80000410000 */
[----:B------:R-:W-:Y:S01]  /*1f80*/  FFMA.FTZ R32, R17, UR15, R32 ;  /* 0x0000000f11207c23 */ /* 0x000fe20008010020 */
[----:B------:R-:W-:Y:S06]  /*1f90*/  BRA `(.L_x_30) ;  /* 0x0000000000d47947 */ /* 0x000fec0003800000 */
.L_x_29:
[C---:B------:R-:W-:Y:S01]  /*1fa0*/  FMUL.FTZ R27, R34.reuse, R27 ;  /* 0x0000001b221b7220 */ /* 0x040fe20000410000 */
[----:B------:R-:W-:Y:S01]  /*1fb0*/  FFMA.FTZ R29, R29, UR15, R0 ;  /* 0x0000000f1d1d7c23 */ /* 0x000fe20008010000 */
[C---:B------:R-:W-:Y:S01]  /*1fc0*/  FMUL.FTZ R0, R34.reuse, R23 ;  /* 0x0000001722007220 */ /* 0x040fe20000410000 */
[----:B------:R-:W-:Y:S01]  /*1fd0*/  FMUL.FTZ R32, R34, R32 ;  /* 0x0000002022207220 */ /* 0x000fe20000410000 */
[----:B------:R-:W-:Y:S01]  /*1fe0*/  FFMA.FTZ R23, R26, UR15, R27 ;  /* 0x0000000f1a177c23 */ /* 0x000fe2000801001b */
[C---:B------:R-:W-:Y:S01]  /*1ff0*/  FMUL.FTZ R26, R18.reuse, R29 ;  /* 0x0000001d121a7220 */ /* 0x040fe20000410000 */
[----:B------:R-:W0:Y:S01]  /*2000*/  MUFU.RCP R27, UR13 ;  /* 0x0000000d001b7d08 */ /* 0x000e220008001000 */
[----:B------:R-:W-:Y:S01]  /*2010*/  FMUL.FTZ R35, R29, UR11 ;  /* 0x0000000b1d237c20 */ /* 0x000fe20008410000 */
[----:B------:R-:W-:Y:S01]  /*2020*/  FFMA.FTZ R17, R17, UR15, R0 ;  /* 0x0000000f11117c23 */ /* 0x000fe20008010000 */
[----:B------:R-:W-:Y:S01]  /*2030*/  FMUL.FTZ R29, R29, R26 ;  /* 0x0000001a1d1d7220 */ /* 0x000fe20000410000 */
[----:B------:R-:W-:Y:S01]  /*2040*/  FMUL.FTZ R0, R18, R23 ;  /* 0x0000001712007220 */ /* 0x000fe20000410000 */
[----:B------:R-:W-:Y:S01]  /*2050*/  FFMA.FTZ R31, R31, UR15, R32 ;  /* 0x0000000f1f1f7c23 */ /* 0x000fe20008010020 */
[----:B------:R-:W-:Y:S01]  /*2060*/  FFMA.FTZ R20, R20, UR9, R35 ;  /* 0x0000000914147c23 */ /* 0x000fe20008010023 */
[----:B------:R-:W-:Y:S01]  /*2070*/  FFMA.FTZ R16, R16, UR10, R29 ;  /* 0x0000000a10107c23 */ /* 0x000fe2000801001d */
[----:B------:R-:W-:Y:S01]  /*2080*/  FMUL.FTZ R29, R23, R0 ;  /* 0x00000000171d7220 */ /* 0x000fe20000410000 */
[----:B------:R-:W-:Y:S01]  /*2090*/  FMUL.FTZ R0, R18, R17 ;  /* 0x0000001112007220 */ /* 0x000fe20000410000 */
[----:B------:R-:W-:-:S02]  /*20a0*/  FMUL.FTZ R36, R31, UR11 ;  /* 0x0000000b1f247c20 */ /* 0x000fc40008410000 */
[----:B------:R-:W-:Y:S01]  /*20b0*/  FFMA.FTZ R24, R24, UR10, R29 ;  /* 0x0000000a18187c23 */ /* 0x000fe2000801001d */
[----:B------:R-:W-:Y:S01]  /*20c0*/  FMUL.FTZ R29, R17, R0 ;  /* 0x00000000111d7220 */ /* 0x000fe20000410000 */
[----:B------:R-:W-:Y:S01]  /*20d0*/  FMUL.FTZ R0, R18, R31 ;  /* 0x0000001f12007220 */ /* 0x000fe20000410000 */
[----:B0-----:R-:W-:-:S03]  /*20e0*/  FMUL.FTZ R26, R16, R27 ;  /* 0x0000001b101a7220 */ /* 0x001fc60000410000 */
[----:B------:R-:W-:Y:S01]  /*20f0*/  FMUL.FTZ R0, R31, R0 ;  /* 0x000000001f007220 */ /* 0x000fe20000410000 */
[----:B------:R-:W-:Y:S01]  /*2100*/  FFMA.FTZ R30, R30, UR10, R29 ;  /* 0x0000000a1e1e7c23 */ /* 0x000fe2000801001d */
[-C--:B------:R-:W-:Y:S02]  /*2110*/  FMUL.FTZ R34, R24, R27.reuse ;  /* 0x0000001b18227220 */ /* 0x080fe40000410000 */
[----:B------:R-:W-:Y:S01]  /*2120*/  FFMA.FTZ R0, R21, UR10, R0 ;  /* 0x0000000a15007c23 */ /* 0x000fe20008010000 */
[----:B------:R-:W0:Y:S01]  /*2130*/  MUFU.SQRT R26, R26 ;  /* 0x0000001a001a7308 */ /* 0x000e220000002000 */
[-C--:B------:R-:W-:Y:S02]  /*2140*/  FMUL.FTZ R35, R30, R27.reuse ;  /* 0x0000001b1e237220 */ /* 0x080fe40000410000 */
[----:B------:R-:W-:-:S05]  /*2150*/  FMUL.FTZ R27, R0, R27 ;  /* 0x0000001b001b7220 */ /* 0x000fca0000410000 */
[----:B------:R-:W1:Y:S08]  /*2160*/  MUFU.SQRT R34, R34 ;  /* 0x0000002200227308 */ /* 0x000e700000002000 */
[----:B------:R-:W2:Y:S01]  /*2170*/  MUFU.SQRT R32, R35 ;  /* 0x0000002300207308 */ /* 0x000ea20000002000 */
[----:B0-----:R-:W-:-:S07]  /*2180*/  FADD.FTZ R29, R26, UR14 ;  /* 0x0000000e1a1d7e21 */ /* 0x001fce0008010000 */
[----:B------:R-:W0:Y:S01]  /*2190*/  MUFU.SQRT R27, R27 ;  /* 0x0000001b001b7308 */ /* 0x000e220000002000 */
[----:B-1----:R-:W-:Y:S01]  /*21a0*/  FADD.FTZ R21, R34, UR14 ;  /* 0x0000000e22157e21 */ /* 0x002fe20008010000 */
[----:B------:R-:W-:Y:S01]  /*21b0*/  FMUL.FTZ R34, R23, UR11 ;  /* 0x0000000b17227c20 */ /* 0x000fe20008410000 */
[----:B------:R-:W-:-:S03]  /*21c0*/  FMUL.FTZ R23, R17, UR11 ;  /* 0x0000000b11177c20 */ /* 0x000fc60008410000 */
[----:B------:R-:W-:Y:S01]  /*21d0*/  FFMA.FTZ R25, R25, UR9, R34 ;  /* 0x0000000919197c23 */ /* 0x000fe20008010022 */
[----:B------:R-:W-:Y:S01]  /*21e0*/  FFMA.FTZ R22, R22, UR9, R23 ;  /* 0x0000000916167c23 */ /* 0x000fe20008010017 */
[----:B------:R-:W1:Y:S01]  /*21f0*/  MUFU.RCP R26, UR12 ;  /* 0x0000000c001a7d08 */ /* 0x000e620008001000 */
[----:B--2---:R-:W-:-:S07]  /*2200*/  FADD.FTZ R32, R32, UR14 ;  /* 0x0000000e20207e21 */ /* 0x004fce0008010000 */
[----:B------:R-:W2:Y:S01]  /*2210*/  MUFU.RCP R29, R29 ;  /* 0x0000001d001d7308 */ /* 0x000ea20000001000 */
[----:B0-----:R-:W-:Y:S01]  /*2220*/  FADD.FTZ R37, R27, UR14 ;  /* 0x0000000e1b257e21 */ /* 0x001fe20008010000 */
[----:B------:R-:W-:-:S06]  /*2230*/  FFMA.FTZ R27, R33, UR9, R36 ;  /* 0x00000009211b7c23 */ /* 0x000fcc0008010024 */
[----:B------:R-:W0:Y:S01]  /*2240*/  MUFU.RCP R21, R21 ;  /* 0x0000001500157308 */ /* 0x000e220000001000 */
[-C--:B-1----:R-:W-:Y:S01]  /*2250*/  FMUL.FTZ R34, R20, R26.reuse ;  /* 0x0000001a14227220 */ /* 0x082fe20000410000 */
[-C--:B------:R-:W-:Y:S01]  /*2260*/  FMUL.FTZ R23, R22, R26.reuse ;  /* 0x0000001a16177220 */ /* 0x080fe20000410000 */
[----:B------:R-:W-:-:S05]  /*2270*/  FMUL.FTZ R36, R27, R26 ;  /* 0x0000001a1b247220 */ /* 0x000fca0000410000 */
[----:B------:R-:W1:Y:S01]  /*2280*/  MUFU.RCP R32, R32 ;  /* 0x0000002000207308 */ /* 0x000e620000001000 */
[----:B--2---:R-:W-:Y:S01]  /*2290*/  FMUL.FTZ R29, R34, R29 ;  /* 0x0000001d221d7220 */ /* 0x004fe20000410000 */
[----:B------:R-:W-:-:S06]  /*22a0*/  FMUL.FTZ R34, R25, R26 ;  /* 0x0000001a19227220 */ /* 0x000fcc0000410000 */
[----:B------:R-:W2:Y:S01]  /*22b0*/  MUFU.RCP R17, R37 ;  /* 0x0000002500117308 */ /* 0x000ea20000001000 */
[----:B0-----:R-:W-:Y:S01]  /*22c0*/  FMUL.FTZ R26, R34, R21 ;  /* 0x00000015221a7220 */ /* 0x001fe20000410000 */
[----:B-1----:R-:W-:Y:S01]  /*22d0*/  FMUL.FTZ R32, R23, R32 ;  /* 0x0000002017207220 */ /* 0x002fe20000410000 */
[----:B--2---:R-:W-:-:S07]  /*22e0*/  FMUL.FTZ R31, R36, R17 ;  /* 0x00000011241f7220 */ /* 0x004fce0000410000 */
.L_x_30:
[----:B------:R-:W0:Y:S01]  /*22f0*/  F2F.F16.F32 R21, R25 ;  /* 0x0000001900157304 */ /* 0x000e220000200800 */
[----:B------:R-:W-:-:S07]  /*2300*/  IADD3 R19, R19, UR4, RZ ;  /* 0x0000000413137c10 */ /* 0x000fce000fffe0ff */
[----:B------:R0:W1:Y:S08]  /*2310*/  F2F.F16.F32 R17, R20 ;  /* 0x0000001400117304 */ /* 0x0000700000200800 */
[----:B------:R-:W-:Y:S01]  /*2320*/  F2F.F16.F32 R26, R26 ;  /* 0x0000001a001a7304 */ /* 0x000fe20000200800 */
[----:B0-----:R-:W-:-:S03]  /*2330*/  IMAD.WIDE.U32 R20, R21, 0x10000, RZ ;  /* 0x0001000015147825 */ /* 0x001fc600078e00ff */
[----:B-1----:R-:W-:-:S04]  /*2340*/  LOP3.LUT R20, R20, R17, RZ, 0xfc, !PT ;  /* 0x0000001114147212 */ /* 0x002fc800078efcff */
[----:B------:R-:W-:Y:S08]  /*2350*/  F2F.F16.F32 R32, R32 ;  /* 0x0000002000207304 */ /* 0x000ff00000200800 */
[----:B------:R-:W-:Y:S08]  /*2360*/  F2F.F16.F32 R22, R22 ;  /* 0x0000001600167304 */ /* 0x000ff00000200800 */
[----:B------:R-:W0:Y:S08]  /*2370*/  F2F.F16.F32 R27, R27 ;  /* 0x0000001b001b7304 */ /* 0x000e300000200800 */
[----:B------:R-:W1:Y:S01]  /*2380*/  F2F.F16.F32 R31, R31 ;  /* 0x0000001f001f7304 */ /* 0x000e620000200800 */
[----:B0-----:R-:W-:-:S07]  /*2390*/  PRMT R37, R22, 0x5410, R27 ;  /* 0x0000541016257816 */ /* 0x001fce000000001b */
[----:B------:R0:W2:Y:S01]  /*23a0*/  F2F.F16.F32 R23, R24 ;  /* 0x0000001800177304 */ /* 0x0000a20000200800 */
[----:B------:R-:W-:Y:S02]  /*23b0*/  LOP3.LUT R21, R37, R21, RZ, 0xfc, !PT ;  /* 0x0000001525157212 */ /* 0x000fe400078efcff */
[----:B-1----:R-:W-:-:S05]  /*23c0*/  PRMT R17, R32, 0x5410, R31 ;  /* 0x0000541020117816 */ /* 0x002fca000000001f */
[----:B------:R-:W-:Y:S01]  /*23d0*/  F2F.F16.F32 R30, R30 ;  /* 0x0000001e001e7304 */ /* 0x000fe20000200800 */
[----:B0-----:R-:W-:-:S05]  /*23e0*/  IMAD.WIDE.U32 R24, R26, 0x10000, RZ ;  /* 0x000100001a187825 */ /* 0x001fca00078e00ff */
[----:B------:R-:W-:Y:S01]  /*23f0*/  LOP3.LUT R25, R17, R25, RZ, 0xfc, !PT ;  /* 0x0000001911197212 */ /* 0x000fe200078efcff */
[----:B--2---:R-:W-:Y:S01]  /*2400*/  IMAD.WIDE.U32 R22, R23, 0x10000, RZ ;  /* 0x0001000017167825 */ /* 0x004fe200078e00ff */
[----:B------:R-:W0:Y:S08]  /*2410*/  F2F.F16.F32 R35, R0 ;  /* 0x0000000000237304 */ /* 0x000e300000200800 */
[----:B------:R-:W1:Y:S01]  /*2420*/  F2F.F16.F32 R29, R29 ;  /* 0x0000001d001d7304 */ /* 0x000e620000200800 */
[----:B0-----:R-:W-:-:S07]  /*2430*/  PRMT R35, R30, 0x5410, R35 ;  /* 0x000054101e237816 */ /* 0x001fce0000000023 */
[----:B------:R-:W0:Y:S01]  /*2440*/  F2F.F16.F32 R33, R16 ;  /* 0x0000001000217304 */ /* 0x000e220000200800 */
[----:B------:R-:W-:Y:S02]  /*2450*/  LOP3.LUT R17, R35, R23, RZ, 0xfc, !PT ;  /* 0x0000001723117212 */ /* 0x000fe400078efcff */
[----:B------:R-:W-:Y:S02]  /*2460*/  SHF.L.U32 R23, R19, 0x2, RZ ;  /* 0x0000000213177819 */ /* 0x000fe400000006ff */
[----:B-1----:R-:W-:Y:S02]  /*2470*/  LOP3.LUT R24, R24, R29, RZ, 0xfc, !PT ;  /* 0x0000001d18187212 */ /* 0x002fe400078efcff */
[C---:B------:R-:W-:Y:S02]  /*2480*/  ISETP.GE.AND P1, PT, R23.reuse, UR16, PT ;  /* 0x0000001017007c0c */ /* 0x040fe4000bf26270 */
[----:B------:R-:W-:Y:S01]  /*2490*/  ISETP.LT.AND P2, PT, R23, R28, PT ;  /* 0x0000001c1700720c */ /* 0x000fe20003f41270 */
[----:B------:R1:W-:Y:S01]  /*24a0*/  STG.E.64 desc[UR6][R14.64], R24 ;  /* 0x000000180e007986 */ /* 0x0003e2000c101b06 */
[----:B0-----:R-:W-:-:S03]  /*24b0*/  LOP3.LUT R16, R22, R33, RZ, 0xfc, !PT ;  /* 0x0000002116107212 */ /* 0x001fc600078efcff */
[----:B------:R1:W-:Y:S04]  /*24c0*/  STG.E.64 desc[UR6][R12.64], R20 ;  /* 0x000000140c007986 */ /* 0x0003e8000c101b06 */
[----:B------:R1:W-:Y:S04]  /*24d0*/  STG.E.64 desc[UR6][R10.64], R16 ;  /* 0x000000100a007986 */ /* 0x0003e8000c101b06 */
[----:B------:R-:W-:Y:S05]  /*24e0*/  @!P1 BRA P2, `(.L_x_31) ;  /* 0xfffffff000c49947 */ /* 0x000fea000103ffff */
[----:B------:R-:W-:Y:S05]  /*24f0*/  BSYNC B0 ;  /* 0x0000000000007941 */ /* 0x000fea0003800000 */
.L_x_26:
[----:B------:R-:W-:Y:S05]  /*2500*/  EXIT ;  /* 0x000000000000794d */ /* 0x000fea0003800000 */
.L_x_32:
        /* <DEDUP_REMOVED lines=15> */
.L_x_48:


//--------------------- .text._Z25multi_tensor_apply_kernelI18TensorListMetadataILi4EE17LAMBStage1FunctorIfEJffffff10adamMode_tfPffEEvlPViT_T0_DpT1_ --------------------------
	.section	.text._Z25multi_tensor_apply_kernelI18TensorListMetadataILi4EE17LAMBStage1FunctorIfEJffffff10adamMode_tfPffEEvlPViT_T0_DpT1_,"ax",@progbits
	.align	128
        .global         _Z25multi_tensor_apply_kernelI18TensorListMetadataILi4EE17LAMBStage1FunctorIfEJffffff10adamMode_tfPffEEvlPViT_T0_DpT1_
        .type           _Z25multi_tensor_apply_kernelI18TensorListMetadataILi4EE17LAMBStage1FunctorIfEJffffff10adamMode_tfPffEEvlPViT_T0_DpT1_,@function
        .size           _Z25multi_tensor_apply_kernelI18TensorListMetadataILi4EE17LAMBStage1FunctorIfEJffffff10adamMode_tfPffEEvlPViT_T0_DpT1_,(.L_x_49 - _Z25multi_tensor_apply_kernelI18TensorListMetadataILi4EE17LAMBStage1FunctorIfEJffffff10adamMode_tfPffEEvlPViT_T0_DpT1_)
        .other          _Z25multi_tensor_apply_kernelI18TensorListMetadataILi4EE17LAMBStage1FunctorIfEJffffff10adamMode_tfPffEEvlPViT_T0_DpT1_,@"STO_CUDA_ENTRY STV_DEFAULT"
_Z25multi_tensor_apply_kernelI18TensorListMetadataILi4EE17LAMBStage1FunctorIfEJffffff10adamMode_tfPffEEvlPViT_T0_DpT1_:
.text._Z25multi_tensor_apply_kernelI18TensorListMetadataILi4EE17LAMBStage1FunctorIfEJffffff10adamMode_tfPffEEvlPViT_T0_DpT1_:
        /* <DEDUP_REMOVED lines=13> */
[----:B------:R-:W1:Y:S01]  /*00d0*/  LDC.64 R8, c[0x0][R11+0x210] ;  /* 0x000084000b087b82 */ /* 0x000e620000000a00 */
[----:B--2---:R-:W-:-:S07]  /*00e0*/  IMAD R13, R10, R17, RZ ;  /* 0x000000110a0d7224 */ /* 0x004fce00078e02ff */
[----:B------:R-:W2:Y:S08]  /*00f0*/  LDC R0, c[0x0][R11+0x690] ;  /* 0x0001a4000b007b82 */ /* 0x000eb00000000800 */
[----:B------:R-:W4:Y:S08]  /*0100*/  LDC.64 R6, c[0x0][R11+0x330] ;  /* 0x0000cc000b067b82 */ /* 0x000f300000000a00 */
[----:B------:R-:W5:Y:S01]  /*0110*/  LDC.64 R4, c[0x0][R11+0x450] ;  /* 0x000114000b047b82 */ /* 0x000f620000000a00 */
[----:B-1----:R-:W-:-:S03]  /*0120*/  IMAD.WIDE R8, R13, 0x4, R8 ;  /* 0x000000040d087825 */ /* 0x002fc600078e0208 */
[----:B------:R-:W-:-:S04]  /*0130*/  LOP3.LUT P1, RZ, R8, 0xf, RZ, 0xc0, !PT ;  /* 0x0000000f08ff7812 */ /* 0x000fc8000782c0ff */
[----:B0-----:R-:W0:Y:S01]  /*0140*/  LDC.64 R2, c[0x0][R11+0x570] ;  /* 0x00015c000b027b82 */ /* 0x001e220000000a00 */
[----:B--2---:R-:W-:Y:S01]  /*0150*/  IADD3 R0, R0, -R13, RZ ;  /* 0x8000000d00007210 */ /* 0x004fe20007ffe0ff */
[----:B----4-:R-:W-:-:S04]  /*0160*/  IMAD.WIDE R6, R13, 0x4, R6 ;  /* 0x000000040d067825 */ /* 0x010fc800078e0206 */
[----:B-----5:R-:W-:-:S04]  /*0170*/  IMAD.WIDE R4, R13, 0x4, R4 ;  /* 0x000000040d047825 */ /* 0x020fc800078e0204 */
        /* <DEDUP_REMOVED lines=16> */
.L_x_33:
        /* <DEDUP_REMOVED lines=16> */
[----:B0-----:R-:W-:-:S05]  /*0380*/  FADD.FTZ R10, -R10, 1 ;  /* 0x3f8000000a0a7421 */ /* 0x001fca0000010100 */
[----:B-1----:R-:W-:-:S15]  /*0390*/  R2UR UR6, R10 ;  /* 0x000000000a0672ca */ /* 0x002fde00000e0000 */
.L_x_40:
[----:B--2---:R-:W-:Y:S01]  /*03a0*/  IADD3 R13, R21, UR4, RZ ;  /* 0x00000004150d7c10 */ /* 0x004fe2000fffe0ff */
[----:B------:R-:W-:Y:S01]  /*03b0*/  BSSY B0, `(.L_x_35) ;  /* 0x0000064000007945 */ /* 0x000fe20003800000 */
[----:B------:R-:W-:Y:S02]  /*03c0*/  HFMA2.MMA R12, -RZ, RZ, 0, 0 ;  /* 0x00000000ff0c7435 */ /* 0x000fe400000001ff */
[----:B------:R-:W-:-:S04]  /*03d0*/  ISETP.GE.AND P0, PT, R13, UR15, PT ;  /* 0x0000000f0d007c0c */ /* 0x000fc8000bf06270 */
[----:B------:R-:W-:Y:S01]  /*03e0*/  ISETP.LT.AND P0, PT, R13, R0, !P0 ;  /* 0x000000000d00720c */ /* 0x000fe20004701270 */
[----:B------:R-:W-:-:S12]  /*03f0*/  @!P3 BRA `(.L_x_36) ;  /* 0x0000000000d4b947 */ /* 0x000fd80003800000 */
[C---:B------:R-:W-:Y:S01]  /*0400*/  IADD3 R15, R13.reuse, UR7, RZ ;  /* 0x000000070d0f7c10 */ /* 0x040fe2000fffe0ff */
[----:B------:R-:W-:Y:S01]  /*0410*/  @P0 IMAD.WIDE R10, R13, 0x4, R8 ;  /* 0x000000040d0a0825 */ /* 0x000fe200078e0208 */
[----:B------:R-:W-:Y:S02]  /*0420*/  MOV R14, RZ ;  /* 0x000000ff000e7202 */ /* 0x000fe40000000f00 */
[----:B------:R-:W-:Y:S01]  /*0430*/  ISETP.GE.AND P1, PT, R15, UR15, PT ;  /* 0x0000000f0f007c0c */ /* 0x000fe2000bf26270 */
[----:B------:R-:W-:Y:S01]  /*0440*/  @P0 IMAD.WIDE R22, R13, 0x4, R6 ;  /* 0x000000040d160825 */ /* 0x000fe200078e0206 */
[C---:B------:R-:W-:Y:S02]  /*0450*/  IADD3 R35, R15.reuse, UR7, RZ ;  /* 0x000000070f237c10 */ /* 0x040fe4000fffe0ff */
[----:B------:R-:W-:Y:S02]  /*0460*/  ISETP.GE.OR P1, PT, R15, R0, P1 ;  /* 0x000000000f00720c */ /* 0x000fe40000f26670 */
[----:B------:R-:W-:-:S02]  /*0470*/  CS2R R16, SRZ ;  /* 0x0000000000107805 */ /* 0x000fc4000001ff00 */
[----:B------:R-:W-:Y:S02]  /*0480*/  ISETP.GE.AND P2, PT, R35, UR15, PT ;  /* 0x0000000f23007c0c */ /* 0x000fe4000bf46270 */
[----:B------:R-:W-:Y:S01]  /*0490*/  CS2R R32, SRZ ;  /* 0x0000000000207805 */ /* 0x000fe2000001ff00 */
[----:B------:R-:W-:Y:S01]  /*04a0*/  @P0 IMAD.WIDE R24, R13, 0x4, R4 ;  /* 0x000000040d180825 */ /* 0x000fe200078e0204 */
[----:B------:R0:W5:Y:S01]  /*04b0*/  @P0 LDG.E R14, desc[UR8][R10.64] ;  /* 0x000000080a0e0981 */ /* 0x000162000c1e1900 */
[----:B------:R-:W-:Y:S02]  /*04c0*/  ISETP.GE.OR P2, PT, R35, R0, P2 ;  /* 0x000000002300720c */ /* 0x000fe40001746670 */
[----:B------:R-:W-:Y:S01]  /*04d0*/  @P0 IMAD.WIDE R26, R13, 0x4, R2 ;  /* 0x000000040d1a0825 */ /* 0x000fe200078e0202 */
[----:B------:R1:W5:Y:S01]  /*04e0*/  @P0 LDG.E R16, desc[UR8][R24.64] ;  /* 0x0000000818100981 */ /* 0x000362000c1e1900 */
[----:B------:R-:W-:Y:S02]  /*04f0*/  MOV R34, RZ ;  /* 0x000000ff00227202 */ /* 0x000fe40000000f00 */
[C---:B------:R-:W-:Y:S01]  /*0500*/  @!P1 IMAD.WIDE R28, R15.reuse, 0x4, R8 ;  /* 0x000000040f1c9825 */ /* 0x040fe200078e0208 */
[----:B------:R2:W5:Y:S03]  /*0510*/  @P0 LDG.E R17, desc[UR8][R26.64] ;  /* 0x000000081a110981 */ /* 0x000566000c1e1900 */
[----:B------:R-:W-:Y:S01]  /*0520*/  @!P1 IMAD.WIDE R30, R15, 0x4, R6 ;  /* 0x000000040f1e9825 */ /* 0x000fe200078e0206 */
[----:B------:R3:W5:Y:S01]  /*0530*/  @!P1 LDG.E R12, desc[UR8][R28.64] ;  /* 0x000000081c0c9981 */ /* 0x000762000c1e1900 */
[----:B------:R-:W-:-:S02]  /*0540*/  MOV R20, RZ ;  /* 0x000000ff00147202 */ /* 0x000fc40000000f00 */
[----:B0-----:R-:W-:Y:S01]  /*0550*/  CS2R R10, SRZ ;  /* 0x00000000000a7805 */ /* 0x001fe2000001ff00 */
[C---:B-1----:R-:W-:Y:S01]  /*0560*/  @!P2 IMAD.WIDE R24, R35.reuse, 0x4, R8 ;  /* 0x000000042318a825 */ /* 0x042fe200078e0208 */
[----:B------:R0:W5:Y:S03]  /*0570*/  @!P1 LDG.E R33, desc[UR8][R30.64] ;  /* 0x000000081e219981 */ /* 0x000166000c1e1900 */
[C---:B--2---:R-:W-:Y:S01]  /*0580*/  @!P2 IMAD.WIDE R26, R35.reuse, 0x4, R6 ;  /* 0x00000004231aa825 */ /* 0x044fe200078e0206 */
[----:B------:R-:W5:Y:S03]  /*0590*/  @!P2 LDG.E R20, desc[UR8][R24.64] ;  /* 0x000000081814a981 */ /* 0x000f66000c1e1900 */
[C---:B---3--:R-:W-:Y:S01]  /*05a0*/  @!P2 IMAD.WIDE R28, R35.reuse, 0x4, R4 ;  /* 0x00000004231ca825 */ /* 0x048fe200078e0204 */
[----:B------:R-:W5:Y:S03]  /*05b0*/  @!P2 LDG.E R32, desc[UR8][R26.64] ;  /* 0x000000081a20a981 */ /* 0x000f66000c1e1900 */
[----:B0-----:R-:W-:Y:S01]  /*05c0*/  @!P2 IMAD.WIDE R30, R35, 0x4, R2 ;  /* 0x00000004231ea825 */ /* 0x001fe200078e0202 */
[----:B------:R-:W5:Y:S04]  /*05d0*/  @!P2 LDG.E R11, desc[UR8][R28.64] ;  /* 0x000000081c0ba981 */ /* 0x000f68000c1e1900 */
[----:B------:R-:W5:Y:S01]  /*05e0*/  @!P2 LDG.E R10, desc[UR8][R30.64] ;  /* 0x000000081e0aa981 */ /* 0x000f62000c1e1900 */
[----:B------:R-:W-:Y:S01]  /*05f0*/  CS2R R18, SRZ ;  /* 0x0000000000127805 */ /* 0x000fe2000001ff00 */
[----:B------:R-:W-:-:S02]  /*0600*/  @!P1 IMAD.WIDE R36, R15, 0x4, R4 ;  /* 0x000000040f249825 */ /* 0x000fc400078e0204 */
[----:B------:R0:W5:Y:S01]  /*0610*/  @P0 LDG.E R34, desc[UR8][R22.64] ;  /* 0x0000000816220981 */ /* 0x000162000c1e1900 */
[----:B------:R-:W-:-:S03]  /*0620*/  IADD3 R39, R35, UR7, RZ ;  /* 0x0000000723277c10 */ /* 0x000fc6000fffe0ff */
[----:B------:R1:W5:Y:S01]  /*0630*/  @!P1 LDG.E R18, desc[UR8][R36.64] ;  /* 0x0000000824129981 */ /* 0x000362000c1e1900 */
[----:B0-----:R-:W-:-:S05]  /*0640*/  @!P1 IMAD.WIDE R22, R15, 0x4, R2 ;  /* 0x000000040f169825 */ /* 0x001fca00078e0202 */
[----:B------:R0:W5:Y:S01]  /*0650*/  @!P1 LDG.E R19, desc[UR8][R22.64] ;  /* 0x0000000816139981 */ /* 0x000162000c1e1900 */
[----:B------:R-:W-:-:S04]  /*0660*/  ISETP.GE.AND P1, PT, R39, UR15, PT ;  /* 0x0000000f27007c0c */ /* 0x000fc8000bf26270 */
[----:B------:R-:W-:Y:S02]  /*0670*/  ISETP.GE.OR P1, PT, R39, R0, P1 ;  /* 0x000000002700720c */ /* 0x000fe40000f26670 */
[----:B-1----:R-:W-:Y:S02]  /*0680*/  CS2R R36, SRZ ;  /* 0x0000000000247805 */ /* 0x002fe4000001ff00 */
[----:B------:R-:W-:Y:S02]  /*0690*/  MOV R35, RZ ;  /* 0x000000ff00237202 */ /* 0x000fe40000000f00 */
[----:B------:R-:W-:-:S07]  /*06a0*/  MOV R38, RZ ;  /* 0x000000ff00267202 */ /* 0x000fce0000000f00 */
[----:B0-----:R-:W-:Y:S05]  /*06b0*/  @P1 BRA `(.L_x_37) ;  /* 0x0000000000cc1947 */ /* 0x001fea0003800000 */
[----:B------:R-:W-:-:S04]  /*06c0*/  IMAD.WIDE R22, R39, 0x4, R8 ;  /* 0x0000000427167825 */ /* 0x000fc800078e0208 */
[C---:B------:R-:W-:Y:S01]  /*06d0*/  IMAD.WIDE R24, R39.reuse, 0x4, R6 ;  /* 0x0000000427187825 */ /* 0x040fe200078e0206 */
[----:B------:R0:W5:Y:S03]  /*06e0*/  LDG.E R35, desc[UR8][R22.64] ;  /* 0x0000000816237981 */ /* 0x000166000c1e1900 */
[C---:B------:R-:W-:Y:S01]  /*06f0*/  IMAD.WIDE R26, R39.reuse, 0x4, R4 ;  /* 0x00000004271a7825 */ /* 0x040fe200078e0204 */
[----:B------:R0:W5:Y:S03]  /*0700*/  LDG.E R38, desc[UR8][R24.64] ;  /* 0x0000000818267981 */ /* 0x000166000c1e1900 */
[----:B------:R-:W-:Y:S01]  /*0710*/  IMAD.WIDE R28, R39, 0x4, R2 ;  /* 0x00000004271c7825 */ /* 0x000fe200078e0202 */
[----:B------:R0:W5:Y:S04]  /*0720*/  LDG.E R36, desc[UR8][R26.64] ;  /* 0x000000081a247981 */ /* 0x000168000c1e1900 */
[----:B------:R0:W5:Y:S01]  /*0730*/  LDG.E R37, desc[UR8][R28.64] ;  /* 0x000000081c257981 */ /* 0x000162000c1e1900 */
[----:B------:R-:W-:Y:S05]  /*0740*/  BRA `(.L_x_37) ;  /* 0x0000000000a87947 */ /* 0x000fea0003800000 */
.L_x_36:
[C---:B------:R-:W-:Y:S02]  /*0750*/  IADD3 R15, R13.reuse, UR7, RZ ;  /* 0x000000070d0f7c10 */ /* 0x040fe4000fffe0ff */
[----:B------:R-:W-:Y:S02]  /*0760*/  CS2R R16, SRZ ;  /* 0x0000000000107805 */ /* 0x000fe4000001ff00 */
[----:B------:R-:W-:Y:S01]  /*0770*/  MOV R14, RZ ;  /* 0x000000ff000e7202 */ /* 0x000fe20000000f00 */
[----:B------:R-:W-:Y:S01]  /*0780*/  @P0 IMAD.WIDE R10, R13, 0x4, R8 ;  /* 0x000000040d0a0825 */ /* 0x000fe200078e0208 */
[C---:B------:R-:W-:Y:S02]  /*0790*/  IADD3 R39, R15.reuse, UR7, RZ ;  /* 0x000000070f277c10 */ /* 0x040fe4000fffe0ff */
[----:B------:R-:W-:Y:S01]  /*07a0*/  ISETP.GE.AND P1, PT, R15, UR15, PT ;  /* 0x0000000f0f007c0c */ /* 0x000fe2000bf26270 */
[----:B------:R-:W-:Y:S01]  /*07b0*/  @P0 IMAD.WIDE R22, R13, 0x4, R4 ;  /* 0x000000040d160825 */ /* 0x000fe200078e0204 */
[----:B------:R-:W-:-:S02]  /*07c0*/  IADD3 R41, R39, UR7, RZ ;  /* 0x0000000727297c10 */ /* 0x000fc4000fffe0ff */
[----:B------:R-:W-:Y:S02]  /*07d0*/  CS2R R18, SRZ ;  /* 0x0000000000127805 */ /* 0x000fe4000001ff00 */
[-C--:B------:R-:W-:Y:S01]  /*07e0*/  ISETP.GE.OR P1, PT, R15, R0.reuse, P1 ;  /* 0x000000000f00720c */ /* 0x080fe20000f26670 */
[----:B------:R-:W-:Y:S01]  /*07f0*/  @P0 IMAD.WIDE R24, R13, 0x4, R2 ;  /* 0x000000040d180825 */ /* 0x000fe200078e0202 */
[----:B------:R-:W-:Y:S01]  /*0800*/  ISETP.GE.AND P2, PT, R39, UR15, PT ;  /* 0x0000000f27007c0c */ /* 0x000fe2000bf46270 */
[----:B------:R0:W5:Y:S01]  /*0810*/  @P0 LDG.E R14, desc[UR8][R10.64] ;  /* 0x000000080a0e0981 */ /* 0x000162000c1e1900 */
[----:B------:R-:W-:Y:S02]  /*0820*/  ISETP.GE.AND P4, PT, R41, UR15, PT ;  /* 0x0000000f29007c0c */ /* 0x000fe4000bf86270 */
[-C--:B------:R-:W-:Y:S01]  /*0830*/  ISETP.GE.OR P2, PT, R39, R0.reuse, P2 ;  /* 0x000000002700720c */ /* 0x080fe20001746670 */
[----:B------:R1:W5:Y:S01]  /*0840*/  @P0 LDG.E R16, desc[UR8][R22.64] ;  /* 0x0000000816100981 */ /* 0x000362000c1e1900 */
[----:B------:R-:W-:-:S02]  /*0850*/  ISETP.GE.OR P4, PT, R41, R0, P4 ;  /* 0x000000002900720c */ /* 0x000fc40002786670 */
[----:B------:R-:W-:Y:S02]  /*0860*/  CS2R R34, SRZ ;  /* 0x0000000000227805 */ /* 0x000fe4000001ff00 */
[----:B------:R-:W-:Y:S01]  /*0870*/  CS2R R36, SRZ ;  /* 0x0000000000247805 */ /* 0x000fe2000001ff00 */
[----:B------:R2:W5:Y:S01]  /*0880*/  @P0 LDG.E R17, desc[UR8][R24.64] ;  /* 0x0000000818110981 */ /* 0x000562000c1e1900 */
[----:B------:R-:W-:Y:S01]  /*0890*/  MOV R20, RZ ;  /* 0x000000ff00147202 */ /* 0x000fe20000000f00 */
[----:B------:R-:W-:-:S04]  /*08a0*/  @!P1 IMAD.WIDE R26, R15, 0x4, R8 ;  /* 0x000000040f1a9825 */ /* 0x000fc800078e0208 */
[C---:B------:R-:W-:Y:S01]  /*08b0*/  @!P1 IMAD.WIDE R28, R15.reuse, 0x4, R4 ;  /* 0x000000040f1c9825 */ /* 0x040fe200078e0204 */
[----:B------:R3:W5:Y:S03]  /*08c0*/  @!P1 LDG.E R12, desc[UR8][R26.64] ;  /* 0x000000081a0c9981 */ /* 0x000766000c1e1900 */
[----:B------:R-:W-:Y:S01]  /*08d0*/  @!P1 IMAD.WIDE R30, R15, 0x4, R2 ;  /* 0x000000040f1e9825 */ /* 0x000fe200078e0202 */
[----:B------:R4:W5:Y:S01]  /*08e0*/  @!P1 LDG.E R18, desc[UR8][R28.64] ;  /* 0x000000081c129981 */ /* 0x000962000c1e1900 */
[----:B0-----:R-:W-:Y:S02]  /*08f0*/  CS2R R10, SRZ ;  /* 0x00000000000a7805 */ /* 0x001fe4000001ff00 */
[C---:B-1----:R-:W-:Y:S01]  /*0900*/  @!P2 IMAD.WIDE R22, R39.reuse, 0x4, R4 ;  /* 0x000000042716a825 */ /* 0x042fe200078e0204 */
[----:B------:R0:W5:Y:S03]  /*0910*/  @!P1 LDG.E R19, desc[UR8][R30.64] ;  /* 0x000000081e139981 */ /* 0x000166000c1e1900 */
[----:B--2---:R-:W-:Y:S01]  /*0920*/  @!P2 IMAD.WIDE R24, R39, 0x4, R2 ;  /* 0x000000042718a825 */ /* 0x004fe200078e0202 */
[----:B------:R-:W5:Y:S03]  /*0930*/  @!P2 LDG.E R11, desc[UR8][R22.64] ;  /* 0x00000008160ba981 */ /* 0x000f66000c1e1900 */
[C---:B---3--:R-:W-:Y:S01]  /*0940*/  @!P4 IMAD.WIDE R26, R41.reuse, 0x4, R8 ;  /* 0x00000004291ac825 */ /* 0x048fe200078e0208 */
[----:B------:R-:W5:Y:S03]  /*0950*/  @!P2 LDG.E R10, desc[UR8][R24.64] ;  /* 0x00000008180aa981 */ /* 0x000f66000c1e1900 */
[C---:B----4-:R-:W-:Y:S01]  /*0960*/  @!P4 IMAD.WIDE R28, R41.reuse, 0x4, R4 ;  /* 0x00000004291cc825 */ /* 0x050fe200078e0204 */
[----:B------:R-:W5:Y:S03]  /*0970*/  @!P4 LDG.E R35, desc[UR8][R26.64] ;  /* 0x000000081a23c981 */ /* 0x000f66000c1e1900 */
[----:B0-----:R-:W-:Y:S01]  /*0980*/  @!P4 IMAD.WIDE R30, R41, 0x4, R2 ;  /* 0x00000004291ec825 */ /* 0x001fe200078e0202 */
[----:B------:R-:W5:Y:S03]  /*0990*/  @!P4 LDG.E R36, desc[UR8][R28.64] ;  /* 0x000000081c24c981 */ /* 0x000f66000c1e1900 */
[----:B------:R-:W-:Y:S01]  /*09a0*/  @!P2 IMAD.WIDE R32, R39, 0x4, R8 ;  /* 0x000000042720a825 */ /* 0x000fe200078e0208 */
[----:B------:R-:W5:Y:S01]  /*09b0*/  @!P4 LDG.E R37, desc[UR8][R30.64] ;  /* 0x000000081e25c981 */ /* 0x000f62000c1e1900 */
[----:B------:R-:W-:-:S03]  /*09c0*/  MOV R38, RZ ;  /* 0x000000ff00267202 */ /* 0x000fc60000000f00 */
[----:B------:R0:W5:Y:S02]  /*09d0*/  @!P2 LDG.E R20, desc[UR8][R32.64] ;  /* 0x000000082014a981 */ /* 0x000164000c1e1900 */
[----:B0-----:R-:W-:-:S07]  /*09e0*/  CS2R R32, SRZ ;  /* 0x0000000000207805 */ /* 0x001fce000001ff00 */
.L_x_37:
[----:B------:R-:W-:Y:S05]  /*09f0*/  BSYNC B0 ;  /* 0x0000000000007941 */ /* 0x000fea0003800000 */
.L_x_35:
[----:B0-----:R-:W0:Y:S01]  /*0a00*/  MUFU.RCP R27, UR5 ;  /* 0x00000005001b7d08 */ /* 0x001e220008001000 */
[----:B------:R-:W-:Y:S01]  /*0a10*/  ISETP.NE.AND P1, PT, RZ, UR10, PT ;  /* 0x0000000aff007c0c */ /* 0x000fe2000bf25270 */
[----:B0----5:R-:W-:-:S12]  /*0a20*/  FMUL.FTZ R23, R27, R14 ;  /* 0x0000000e1b177220 */ /* 0x021fd80000410000 */
[----:B------:R-:W-:Y:S05]  /*0a30*/  @!P1 BRA `(.L_x_38) ;  /* 0x0000000000d89947 */ /* 0x000fea0003800000 */
[----:B------:R-:W0:Y:S01]  /*0a40*/  MUFU.RCP R14, UR13 ;  /* 0x0000000d000e7d08 */ /* 0x000e220008001000 */
[----:B------:R-:W-:Y:S01]  /*0a50*/  FMUL.FTZ R12, R27, R12 ;  /* 0x0000000c1b0c7220 */ /* 0x000fe20000410000 */
[----:B------:R-:W-:Y:S01]  /*0a60*/  FMUL.FTZ R29, R19, UR16 ;  /* 0x00000010131d7c20 */ /* 0x000fe20008410000 */
[C---:B------:R-:W-:Y:S01]  /*0a70*/  FMUL.FTZ R20, R27.reuse, R20 ;  /* 0x000000141b147220 */ /* 0x040fe20000410000 */
[----:B------:R-:W-:Y:S01]  /*0a80*/  FMUL.FTZ R27, R27, R35 ;  /* 0x000000231b1b7220 */ /* 0x000fe20000410000 */
[----:B------:R-:W-:Y:S01]  /*0a90*/  FMUL.FTZ R19, R12, UR6 ;  /* 0x000000060c137c20 */ /* 0x000fe20008410000 */
[----:B------:R-:W-:Y:S01]  /*0aa0*/  FMUL.FTZ R24, R17, UR16 ;  /* 0x0000001011187c20 */ /* 0x000fe20008410000 */
[----:B------:R-:W-:Y:S01]  /*0ab0*/  FMUL.FTZ R22, R23, UR6 ;  /* 0x0000000617167c20 */ /* 0x000fe20008410000 */
[----:B------:R-:W-:Y:S01]  /*0ac0*/  FMUL.FTZ R31, R10, UR16 ;  /* 0x000000100a1f7c20 */ /* 0x000fe20008410000 */
[----:B------:R-:W-:Y:S01]  /*0ad0*/  FFMA.FTZ R19, R12, R19, R29 ;  /* 0x000000130c137223 */ /* 0x000fe2000001001d */
[C---:B------:R-:W-:Y:S01]  /*0ae0*/  FMUL.FTZ R29, R20.reuse, UR6 ;  /* 0x00000006141d7c20 */ /* 0x040fe20008410000 */
[----:B------:R-:W-:Y:S01]  /*0af0*/  FMUL.FTZ R30, R37, UR16 ;  /* 0x00000010251e7c20 */ /* 0x000fe20008410000 */
[----:B------:R-:W-:Y:S01]  /*0b00*/  FMUL.FTZ R26, R27, UR6 ;  /* 0x000000061b1a7c20 */ /* 0x000fe20008410000 */
[----:B------:R-:W-:Y:S01]  /*0b10*/  FFMA.FTZ R17, R23, R22, R24 ;  /* 0x0000001617117223 */ /* 0x000fe20000010018 */
[----:B------:R-:W-:Y:S01]  /*0b20*/  FFMA.FTZ R10, R20, R29, R31 ;  /* 0x0000001d140a7223 */ /* 0x000fe2000001001f */
[----:B------:R-:W1:Y:S01]  /*0b30*/  MUFU.RCP R25, UR12 ;  /* 0x0000000c00197d08 */ /* 0x000e620008001000 */
[----:B------:R-:W-:Y:S01]  /*0b40*/  FFMA.FTZ R37, R27, R26, R30 ;  /* 0x0000001a1b257223 */ /* 0x000fe2000001001e */
[-C--:B0-----:R-:W-:Y:S01]  /*0b50*/  FMUL.FTZ R22, R17, R14.reuse ;  /* 0x0000000e11167220 */ /* 0x081fe20000410000 */
[-C--:B------:R-:W-:Y:S01]  /*0b60*/  FMUL.FTZ R24, R19, R14.reuse ;  /* 0x0000000e13187220 */ /* 0x080fe20000410000 */
[-C--:B------:R-:W-:Y:S01]  /*0b70*/  FMUL.FTZ R28, R10, R14.reuse ;  /* 0x0000000e0a1c7220 */ /* 0x080fe20000410000 */
[----:B------:R-:W-:Y:S01]  /*0b80*/  FMUL.FTZ R30, R37, R14 ;  /* 0x0000000e251e7220 */ /* 0x000fe20000410000 */
[----:B------:R-:W-:Y:S01]  /*0b90*/  FMUL.FTZ R16, R16, UR11 ;  /* 0x0000000b10107c20 */ /* 0x000fe20008410000 */
[----:B------:R-:W-:Y:S01]  /*0ba0*/  FMUL.FTZ R29, R18, UR11 ;  /* 0x0000000b121d7c20 */ /* 0x000fe20008410000 */
[----:B------:R-:W0:Y:S01]  /*0bb0*/  MUFU.SQRT R22, R22 ;  /* 0x0000001600167308 */ /* 0x000e220000002000 */
[----:B------:R-:W-:Y:S01]  /*0bc0*/  FMUL.FTZ R11, R11, UR11 ;  /* 0x0000000b0b0b7c20 */ /* 0x000fe20008410000 */
[----:B------:R-:W-:Y:S01]  /*0bd0*/  FMUL.FTZ R36, R36, UR11 ;  /* 0x0000000b24247c20 */ /* 0x000fe20008410000 */
[----:B------:R-:W-:Y:S01]  /*0be0*/  FFMA.FTZ R16, R23, UR17, R16 ;  /* 0x0000001117107c23 */ /* 0x000fe20008010010 */
[----:B------:R-:W-:Y:S01]  /*0bf0*/  FFMA.FTZ R18, R12, UR17, R29 ;  /* 0x000000110c127c23 */ /* 0x000fe2000801001d */
[----:B------:R-:W-:Y:S01]  /*0c00*/  FFMA.FTZ R11, R20, UR17, R11 ;  /* 0x00000011140b7c23 */ /* 0x000fe2000801000b */
[----:B------:R-:W-:-:S02]  /*0c10*/  FFMA.FTZ R36, R27, UR17, R36 ;  /* 0x000000111b247c23 */ /* 0x000fc40008010024 */
[----:B------:R-:W2:Y:S01]  /*0c20*/  MUFU.SQRT R24, R24 ;  /* 0x0000001800187308 */ /* 0x000ea20000002000 */
[-C--:B-1----:R-:W-:Y:S01]  /*0c30*/  FMUL.FTZ R23, R16, R25.reuse ;  /* 0x0000001910177220 */ /* 0x082fe20000410000 */
[-C--:B------:R-:W-:Y:S01]  /*0c40*/  FMUL.FTZ R27, R18, R25.reuse ;  /* 0x00000019121b7220 */ /* 0x080fe20000410000 */
[-C--:B------:R-:W-:Y:S01]  /*0c50*/  FMUL.FTZ R29, R11, R25.reuse ;  /* 0x000000190b1d7220 */ /* 0x080fe20000410000 */
[----:B------:R-:W-:-:S04]  /*0c60*/  FMUL.FTZ R25, R36, R25 ;  /* 0x0000001924197220 */ /* 0x000fc80000410000 */
[----:B------:R-:W1:Y:S01]  /*0c70*/  MUFU.SQRT R28, R28 ;  /* 0x0000001c001c7308 */ /* 0x000e620000002000 */
[----:B0-----:R-:W-:-:S07]  /*0c80*/  FADD.FTZ R14, R22, UR14 ;  /* 0x0000000e160e7e21 */ /* 0x001fce0008010000 */
[----:B------:R-:W0:Y:S01]  /*0c90*/  MUFU.SQRT R30, R30 ;  /* 0x0000001e001e7308 */ /* 0x000e220000002000 */
[----:B--2---:R-:W-:-:S07]  /*0ca0*/  FADD.FTZ R22, R24, UR14 ;  /* 0x0000000e18167e21 */ /* 0x004fce0008010000 */
[----:B------:R-:W2:Y:S01]  /*0cb0*/  MUFU.RCP R14, R14 ;  /* 0x0000000e000e7308 */ /* 0x000ea20000001000 */
[----:B-1----:R-:W-:-:S07]  /*0cc0*/  FADD.FTZ R26, R28, UR14 ;  /* 0x0000000e1c1a7e21 */ /* 0x002fce0008010000 */
[----:B------:R-:W1:Y:S01]  /*0cd0*/  MUFU.RCP R22, R22 ;  /* 0x0000001600167308 */ /* 0x000e620000001000 */
[----:B0-----:R-:W-:-:S07]  /*0ce0*/  FADD.FTZ R24, R30, UR14 ;  /* 0x0000000e1e187e21 */ /* 0x001fce0008010000 */
[----:B------:R-:W0:Y:S01]  /*0cf0*/  MUFU.RCP R26, R26 ;  /* 0x0000001a001a7308 */ /* 0x000e220000001000 */
[----:B--2---:R-:W-:-:S04]  /*0d00*/  FMUL.FTZ R23, R23, R14 ;  /* 0x0000000e17177220 */ /* 0x004fc80000410000 */
[----:B------:R-:W-:-:S03]  /*0d10*/  FFMA.FTZ R39, R34, UR18, R23 ;  /* 0x0000001222277c23 */ /* 0x000fc60008010017 */
[----:B------:R-:W2:Y:S01]  /*0d20*/  MUFU.RCP R24, R24 ;  /* 0x0000001800187308 */ /* 0x000ea20000001000 */
[----:B-1----:R-:W-:-:S04]  /*0d30*/  FMUL.FTZ R22, R27, R22 ;  /* 0x000000161b167220 */ /* 0x002fc80000410000 */
[----:B------:R-:W-:Y:S01]  /*0d40*/  FFMA.FTZ R33, R33, UR18, R22 ;  /* 0x0000001221217c23 */ /* 0x000fe20008010016 */
[----:B0-----:R-:W-:-:S04]  /*0d50*/  FMUL.FTZ R29, R29, R26 ;  /* 0x0000001a1d1d7220 */ /* 0x001fc80000410000 */
[----:B------:R-:W-:Y:S01]  /*0d60*/  FFMA.FTZ R32, R32, UR18, R29 ;  /* 0x0000001220207c23 */ /* 0x000fe2000801001d */
[----:B--2---:R-:W-:-:S04]  /*0d70*/  FMUL.FTZ R25, R25, R24 ;  /* 0x0000001819197220 */ /* 0x004fc80000410000 */
[----:B------:R-:W-:Y:S01]  /*0d80*/  FFMA.FTZ R38, R38, UR18, R25 ;  /* 0x0000001226267c23 */ /* 0x000fe20008010019 */
[----:B------:R-:W-:Y:S06]  /*0d90*/  BRA `(.L_x_39) ;  /* 0x0000000000d47947 */ /* 0x000fec0003800000 */
.L_x_38:
        /* <DEDUP_REMOVED lines=8> */
[----:B------:R-:W-:Y:S01]  /*0e20*/  FMUL.FTZ R23, R34, UR6 ;  /* 0x0000000622177c20 */ /* 0x000fe20008410000 */
[C---:B------:R-:W-:Y:S01]  /*0e30*/  FMUL.FTZ R22, R33.reuse, UR6 ;  /* 0x0000000621167c20 */ /* 0x040fe20008410000 */
[----:B------:R-:W-:Y:S01]  /*0e40*/  FMUL.FTZ R27, R38, UR6 ;  /* 0x00000006261b7c20 */ /* 0x000fe20008410000 */
[----:B------:R-:W-:Y:S01]  /*0e50*/  FMUL.FTZ R25, R32, UR6 ;  /* 0x0000000620197c20 */ /* 0x000fe20008410000 */
[----:B------:R-:W-:Y:S01]  /*0e60*/  FMUL.FTZ R12, R34, R23 ;  /* 0x00000017220c7220 */ /* 0x000fe20000410000 */
[----:B------:R-:W-:Y:S01]  /*0e70*/  FMUL.FTZ R22, R33, R22 ;  /* 0x0000001621167220 */ /* 0x000fe20000410000 */
[----:B------:R-:W-:Y:S01]  /*0e80*/  FMUL.FTZ R24, R38, R27 ;  /* 0x0000001b26187220 */ /* 0x000fe20000410000 */
[----:B------:R-:W-:Y:S01]  /*0e90*/  FMUL.FTZ R25, R32, R25 ;  /* 0x0000001920197220 */ /* 0x000fe20000410000 */
[----:B------:R-:W-:Y:S01]  /*0ea0*/  FFMA.FTZ R17, R17, UR16, R12 ;  /* 0x0000001011117c23 */ /* 0x000fe2000801000c */
[----:B------:R-:W-:Y:S01]  /*0eb0*/  FFMA.FTZ R19, R19, UR16, R22 ;  /* 0x0000001013137c23 */ /* 0x000fe20008010016 */
[----:B------:R-:W-:Y:S01]  /*0ec0*/  FFMA.FTZ R37, R37, UR16, R24 ;  /* 0x0000001025257c23 */ /* 0x000fe20008010018 */
[----:B------:R-:W-:Y:S01]  /*0ed0*/  FFMA.FTZ R10, R10, UR16, R25 ;  /* 0x000000100a0a7c23 */ /* 0x000fe20008010019 */
[-C--:B0-----:R-:W-:Y:S01]  /*0ee0*/  FMUL.FTZ R12, R17, R14.reuse ;  /* 0x0000000e110c7220 */ /* 0x081fe20000410000 */
[-C--:B------:R-:W-:Y:S01]  /*0ef0*/  FMUL.FTZ R20, R19, R14.reuse ;  /* 0x0000000e13147220 */ /* 0x080fe20000410000 */
[-C--:B------:R-:W-:Y:S01]  /*0f00*/  FMUL.FTZ R24, R37, R14.reuse ;  /* 0x0000000e25187220 */ /* 0x080fe20000410000 */
[----:B------:R-:W-:Y:S01]  /*0f10*/  FMUL.FTZ R22, R10, R14 ;  /* 0x0000000e0a167220 */ /* 0x000fe20000410000 */
[----:B------:R-:W0:Y:S01]  /*0f20*/  MUFU.RCP R23, UR12 ;  /* 0x0000000c00177d08 */ /* 0x000e220008001000 */
[----:B------:R-:W-:Y:S01]  /*0f30*/  FMUL.FTZ R25, R34, UR17 ;  /* 0x0000001122197c20 */ /* 0x000fe20008410000 */
[----:B------:R-:W-:Y:S01]  /*0f40*/  FMUL.FTZ R33, R33, UR17 ;  /* 0x0000001121217c20 */ /* 0x000fe20008410000 */
[----:B------:R-:W-:Y:S01]  /*0f50*/  FMUL.FTZ R32, R32, UR17 ;  /* 0x0000001120207c20 */ /* 0x000fe20008410000 */
[----:B------:R-:W-:Y:S01]  /*0f60*/  FMUL.FTZ R27, R38, UR17 ;  /* 0x00000011261b7c20 */ /* 0x000fe20008410000 */
[----:B------:R-:W-:Y:S01]  /*0f70*/  FFMA.FTZ R16, R16, UR11, R25 ;  /* 0x0000000b10107c23 */ /* 0x000fe20008010019 */
[----:B------:R-:W-:Y:S01]  /*0f80*/  FFMA.FTZ R18, R18, UR11, R33 ;  /* 0x0000000b12127c23 */ /* 0x000fe20008010021 */
[----:B------:R-:W-:Y:S01]  /*0f90*/  FFMA.FTZ R11, R11, UR11, R32 ;  /* 0x0000000b0b0b7c23 */ /* 0x000fe20008010020 */
[----:B------:R-:W1:Y:S01]  /*0fa0*/  MUFU.SQRT R12, R12 ;  /* 0x0000000c000c7308 */ /* 0x000e620000002000 */
[----:B------:R-:W-:-:S07]  /*0fb0*/  FFMA.FTZ R36, R36, UR11, R27 ;  /* 0x0000000b24247c23 */ /* 0x000fce000801001b */
[----:B------:R-:W2:Y:S01]  /*0fc0*/  MUFU.SQRT R20, R20 ;  /* 0x0000001400147308 */ /* 0x000ea20000002000 */
[-C--:B0-----:R-:W-:Y:S01]  /*0fd0*/  FMUL.FTZ R39, R16, R23.reuse ;  /* 0x0000001710277220 */ /* 0x081fe20000410000 */
[-C--:B------:R-:W-:Y:S01]  /*0fe0*/  FMUL.FTZ R33, R18, R23.reuse ;  /* 0x0000001712217220 */ /* 0x080fe20000410000 */
[-C--:B------:R-:W-:Y:S01]  /*0ff0*/  FMUL.FTZ R32, R11, R23.reuse ;  /* 0x000000170b207220 */ /* 0x080fe20000410000 */
[----:B------:R-:W-:-:S04]  /*1000*/  FMUL.FTZ R23, R36, R23 ;  /* 0x0000001724177220 */ /* 0x000fc80000410000 */
[----:B------:R-:W0:Y:S01]  /*1010*/  MUFU.SQRT R24, R24 ;  /* 0x0000001800187308 */ /* 0x000e220000002000 */
[----:B-1----:R-:W-:-:S07]  /*1020*/  FADD.FTZ R12, R12, UR14 ;  /* 0x0000000e0c0c7e21 */ /* 0x002fce0008010000 */
[----:B------:R-:W1:Y:S01]  /*1030*/  MUFU.SQRT R22, R22 ;  /* 0x0000001600167308 */ /* 0x000e620000002000 */
[----:B--2---:R-:W-:-:S07]  /*1040*/  FADD.FTZ R14, R20, UR14 ;  /* 0x0000000e140e7e21 */ /* 0x004fce0008010000 */
[----:B------:R-:W2:Y:S01]  /*1050*/  MUFU.RCP R12, R12 ;  /* 0x0000000c000c7308 */ /* 0x000ea20000001000 */
[----:B0-----:R-:W-:-:S07]  /*1060*/  FADD.FTZ R26, R24, UR14 ;  /* 0x0000000e181a7e21 */ /* 0x001fce0008010000 */
[----:B------:R-:W0:Y:S01]  /*1070*/  MUFU.RCP R14, R14 ;  /* 0x0000000e000e7308 */ /* 0x000e220000001000 */
[----:B-1----:R-:W-:-:S07]  /*1080*/  FADD.FTZ R20, R22, UR14 ;  /* 0x0000000e16147e21 */ /* 0x002fce0008010000 */
[----:B------:R-:W1:Y:S01]  /*1090*/  MUFU.RCP R29, R20 ;  /* 0x00000014001d7308 */ /* 0x000e620000001000 */
[----:B--2---:R-:W-:-:S07]  /*10a0*/  FMUL.FTZ R39, R39, R12 ;  /* 0x0000000c27277220 */ /* 0x004fce0000410000 */
[----:B------:R-:W2:Y:S01]  /*10b0*/  MUFU.RCP R26, R26 ;  /* 0x0000001a001a7308 */ /* 0x000ea20000001000 */
[----:B0-----:R-:W-:Y:S01]  /*10c0*/  FMUL.FTZ R33, R33, R14 ;  /* 0x0000000e21217220 */ /* 0x001fe20000410000 */
[----:B-1----:R-:W-:Y:S01]  /*10d0*/  FMUL.FTZ R32, R32, R29 ;  /* 0x0000001d20207220 */ /* 0x002fe20000410000 */
[----:B--2---:R-:W-:-:S07]  /*10e0*/  FMUL.FTZ R38, R23, R26 ;  /* 0x0000001a17267220 */ /* 0x004fce0000410000 */
.L_x_39:
[----:B------:R-:W-:Y:S01]  /*10f0*/  IADD3 R41, R15, UR7, RZ ;  /* 0x000000070f297c10 */ /* 0x000fe2000fffe0ff */
[----:B------:R-:W-:Y:S01]  /*1100*/  @P0 IMAD.WIDE R30, R13, 0x4, R8 ;  /* 0x000000040d1e0825 */ /* 0x000fe200078e0208 */
[----:B------:R-:W-:Y:S01]  /*1110*/  ISETP.GE.AND P1, PT, R15, UR15, PT ;  /* 0x0000000f0f007c0c */ /* 0x000fe2000bf26270 */
[----:B------:R-:W-:Y:S02]  /*1120*/  ULEA UR4, UR7, UR4, 0x2 ;  /* 0x0000000407047291 */ /* 0x000fe4000f8e103f */
[----:B------:R-:W-:Y:S01]  /*1130*/  IADD3 R29, R41, UR7, RZ ;  /* 0x00000007291d7c10 */ /* 0x000fe2000fffe0ff */
[----:B------:R-:W-:Y:S01]  /*1140*/  @P0 IMAD.WIDE R22, R13, 0x4, R4 ;  /* 0x000000040d160825 */ /* 0x000fe200078e0204 */
[----:B------:R-:W-:Y:S01]  /*1150*/  ISETP.GE.AND P2, PT, R41, UR15, PT ;  /* 0x0000000f29007c0c */ /* 0x000fe2000bf46270 */
[----:B------:R0:W-:Y:S01]  /*1160*/  @P0 STG.E desc[UR8][R30.64], R39 ;  /* 0x000000271e000986 */ /* 0x0001e2000c101908 */
[-C--:B------:R-:W-:Y:S01]  /*1170*/  ISETP.GE.OR P1, PT, R15, R0.reuse, P1 ;  /* 0x000000000f00720c */ /* 0x080fe20000f26670 */
[----:B------:R-:W-:Y:S01]  /*1180*/  @P0 IMAD.WIDE R12, R13, 0x4, R2 ;  /* 0x000000040d0c0825 */ /* 0x000fe200078e0202 */
[----:B------:R-:W-:Y:S01]  /*1190*/  ISETP.GE.AND P4, PT, R29, UR15, PT ;  /* 0x0000000f1d007c0c */ /* 0x000fe2000bf86270 */
[----:B------:R1:W-:Y:S01]  /*11a0*/  @P0 STG.E desc[UR8][R22.64], R16 ;  /* 0x0000001016000986 */ /* 0x0003e2000c101908 */
[-C--:B------:R-:W-:Y:S01]  /*11b0*/  ISETP.GE.OR P2, PT, R41, R0.reuse, P2 ;  /* 0x000000002900720c */ /* 0x080fe20001746670 */
[----:B------:R-:W-:Y:S01]  /*11c0*/  UISETP.GE.AND UP0, UPT, UR4, UR15, UPT ;  /* 0x0000000f0400728c */ /* 0x000fe2000bf06270 */
[----:B------:R-:W-:Y:S01]  /*11d0*/  ISETP.GE.OR P4, PT, R29, R0, P4 ;  /* 0x000000001d00720c */ /* 0x000fe20002786670 */
[----:B------:R2:W-:Y:S04]  /*11e0*/  @P0 STG.E desc[UR8][R12.64], R17 ;  /* 0x000000110c000986 */ /* 0x0005e8000c101908 */
[----:B------:R-:W-:-:S02]  /*11f0*/  PLOP3.LUT P0, PT, PT, PT, UP0, 0x80, 0x0 ;  /* 0x000000000000781c */ /* 0x000fc40003f0f008 */
[----:B------:R-:W-:-:S04]  /*1200*/  @!P1 IMAD.WIDE R26, R15, 0x4, R8 ;  /* 0x000000040f1a9825 */ /* 0x000fc800078e0208 */
[C---:B------:R-:W-:Y:S01]  /*1210*/  @!P1 IMAD.WIDE R24, R15.reuse, 0x4, R4 ;  /* 0x000000040f189825 */ /* 0x040fe200078e0204 */
[----:B------:R2:W-:Y:S03]  /*1220*/  @!P1 STG.E desc[UR8][R26.64], R33 ;  /* 0x000000211a009986 */ /* 0x0005e6000c101908 */
[----:B------:R-:W-:Y:S01]  /*1230*/  @!P1 IMAD.WIDE R14, R15, 0x4, R2 ;  /* 0x000000040f0e9825 */ /* 0x000fe200078e0202 */
[----:B------:R2:W-:Y:S03]  /*1240*/  @!P1 STG.E desc[UR8][R24.64], R18 ;  /* 0x0000001218009986 */ /* 0x0005e6000c101908 */
[----:B------:R-:W-:Y:S01]  /*1250*/  @!P2 IMAD.WIDE R34, R41, 0x4, R8 ;  /* 0x000000042922a825 */ /* 0x000fe200078e0208 */
[----:B------:R2:W-:Y:S01]  /*1260*/  @!P1 STG.E desc[UR8][R14.64], R19 ;  /* 0x000000130e009986 */ /* 0x0005e2000c101908 */
[----:B------:R-:W-:-:S02]  /*1270*/  ISETP.GT.AND P1, PT, R0, UR4, PT ;  /* 0x0000000400007c0c */ /* 0x000fc4000bf24270 */
[C---:B0-----:R-:W-:Y:S01]  /*1280*/  @!P2 IMAD.WIDE R30, R41.reuse, 0x4, R4 ;  /* 0x00000004291ea825 */ /* 0x041fe200078e0204 */
[----:B------:R2:W-:Y:S03]  /*1290*/  @!P2 STG.E desc[UR8][R34.64], R32 ;  /* 0x000000202200a986 */ /* 0x0005e6000c101908 */
[----:B-1----:R-:W-:Y:S01]  /*12a0*/  @!P2 IMAD.WIDE R22, R41, 0x4, R2 ;  /* 0x000000042916a825 */ /* 0x002fe200078e0202 */
[----:B------:R2:W-:Y:S03]  /*12b0*/  @!P2 STG.E desc[UR8][R30.64], R11 ;  /* 0x0000000b1e00a986 */ /* 0x0005e6000c101908 */
[C---:B------:R-:W-:Y:S01]  /*12c0*/  @!P4 IMAD.WIDE R40, R29.reuse, 0x4, R8 ;  /* 0x000000041d28c825 */ /* 0x040fe200078e0208 */
[----:B------:R2:W-:Y:S03]  /*12d0*/  @!P2 STG.E desc[UR8][R22.64], R10 ;  /* 0x0000000a1600a986 */ /* 0x0005e6000c101908 */
[C---:B------:R-:W-:Y:S01]  /*12e0*/  @!P4 IMAD.WIDE R42, R29.reuse, 0x4, R4 ;  /* 0x000000041d2ac825 */ /* 0x040fe200078e0204 */
[----:B------:R2:W-:Y:S03]  /*12f0*/  @!P4 STG.E desc[UR8][R40.64], R38 ;  /* 0x000000262800c986 */ /* 0x0005e6000c101908 */
[----:B------:R-:W-:Y:S01]  /*1300*/  @!P4 IMAD.WIDE R28, R29, 0x4, R2 ;  /* 0x000000041d1cc825 */ /* 0x000fe200078e0202 */
[----:B------:R2:W-:Y:S04]  /*1310*/  @!P4 STG.E desc[UR8][R42.64], R36 ;  /* 0x000000242a00c986 */ /* 0x0005e8000c101908 */
[----:B------:R2:W-:Y:S01]  /*1320*/  @!P4 STG.E desc[UR8][R28.64], R37 ;  /* 0x000000251c00c986 */ /* 0x0005e2000c101908 */
[----:B------:R-:W-:Y:S05]  /*1330*/  @!P0 BRA P1, `(.L_x_40) ;  /* 0xfffffff000188947 */ /* 0x000fea000083ffff */
[----:B------:R-:W-:Y:S05]  /*1340*/  EXIT ;  /* 0x000000000000794d */ /* 0x000fea0003800000 */
.L_x_34:
        /* <DEDUP_REMOVED lines=18> */
.L_x_44:
[----:B0-----:R-:W-:Y:S01]  /*1470*/  SHF.R.S32.HI R10, RZ, 0x1f, R33 ;  /* 0x0000001fff0a7819 */ /* 0x001fe20000011421 */
[C---:B------:R-:W-:Y:S01]  /*1480*/  IMAD.WIDE R30, R33.reuse, 0x10, R8 ;  /* 0x00000010211e7825 */ /* 0x040fe200078e0208 */
[C---:B------:R-:W-:Y:S02]  /*1490*/  @P0 LEA R36, P1, R33.reuse, R6, 0x4 ;  /* 0x0000000621240211 */ /* 0x040fe400078220ff */
[C---:B------:R-:W-:Y:S02]  /*14a0*/  SHF.L.U32 R11, R33.reuse, 0x4, RZ ;  /* 0x00000004210b7819 */ /* 0x040fe400000006ff */
[C-C-:B------:R-:W-:Y:S01]  /*14b0*/  @P0 LEA.HI.X R37, R33.reuse, R7, R10.reuse, 0x4, P1 ;  /* 0x0000000721250211 */ /* 0x140fe200008f240a */
[----:B------:R-:W2:Y:S01]  /*14c0*/  LDG.E.128 R20, desc[UR8][R30.64] ;  /* 0x000000081e147981 */ /* 0x000ea2000c1e1d00 */
[----:B------:R-:W-:Y:S02]  /*14d0*/  SHF.L.U64.HI R17, R33, 0x4, R10 ;  /* 0x0000000421117819 */ /* 0x000fe4000001020a */
[-C--:B------:R-:W-:Y:S01]  /*14e0*/  IADD3 R28, P1, R4, R11.reuse, RZ ;  /* 0x0000000b041c7210 */ /* 0x080fe20007f3e0ff */
[----:B------:R2:W3:Y:S01]  /*14f0*/  @P0 LDG.E.128 R12, desc[UR8][R36.64] ;  /* 0x00000008240c0981 */ /* 0x0004e2000c1e1d00 */
[----:B------:R-:W-:-:S02]  /*1500*/  IADD3 R10, P2, R2, R11, RZ ;  /* 0x0000000b020a7210 */ /* 0x000fc40007f5e0ff */
[-C--:B------:R-:W-:Y:S02]  /*1510*/  IADD3.X R29, R5, R17.reuse, RZ, P1, !PT ;  /* 0x00000011051d7210 */ /* 0x080fe40000ffe4ff */
[----:B------:R-:W-:-:S03]  /*1520*/  IADD3.X R11, R3, R17, RZ, P2, !PT ;  /* 0x00000011030b7210 */ /* 0x000fc600017fe4ff */
[----:B------:R0:W5:Y:S04]  /*1530*/  LDG.E.128 R16, desc[UR8][R28.64] ;  /* 0x000000081c107981 */ /* 0x000168000c1e1d00 */
[----:B------:R0:W5:Y:S01]  /*1540*/  LDG.E.128 R24, desc[UR8][R10.64] ;  /* 0x000000080a187981 */ /* 0x000162000c1e1d00 */
[----:B------:R-:W2:Y:S01]  /*1550*/  MUFU.RCP R35, UR5 ;  /* 0x0000000500237d08 */ /* 0x000ea20008001000 */
[----:B------:R-:W-:Y:S01]  /*1560*/  ISETP.NE.AND P1, PT, RZ, UR6, PT ;  /* 0x00000006ff007c0c */ /* 0x000fe2000bf25270 */
[----:B--2---:R-:W-:Y:S01]  /*1570*/  FMUL.FTZ R37, R20, R35 ;  /* 0x0000002314257220 */ /* 0x004fe20000410000 */
[----:B---3--:R-:W-:Y:S02]  /*1580*/  FSEL R14, R14, RZ, P0 ;  /* 0x000000ff0e0e7208 */ /* 0x008fe40000000000 */
[----:B------:R-:W-:-:S02]  /*1590*/  FSEL R13, R13, RZ, P0 ;  /* 0x000000ff0d0d7208 */ /* 0x000fc40000000000 */
[----:B------:R-:W-:Y:S02]  /*15a0*/  FSEL R12, R12, RZ, P0 ;  /* 0x000000ff0c0c7208 */ /* 0x000fe40000000000 */
[----:B------:R-:W-:-:S05]  /*15b0*/  FSEL R15, R15, RZ, P0 ;  /* 0x000000ff0f0f7208 */ /* 0x000fca0000000000 */
[----:B0-----:R-:W-:Y:S05]  /*15c0*/  @!P1 BRA `(.L_x_42) ;  /* 0x0000000000d89947 */ /* 0x001fea0003800000 */
[-C--:B------:R-:W-:Y:S01]  /*15d0*/  FMUL.FTZ R21, R21, R35.reuse ;  /* 0x0000002315157220 */ /* 0x080fe20000410000 */
[----:B------:R-:W0:Y:S01]  /*15e0*/  MUFU.RCP R34, UR13 ;  /* 0x0000000d00227d08 */ /* 0x000e220008001000 */
[----:B-----5:R-:W-:Y:S01]  /*15f0*/  FMUL.FTZ R40, R25, UR10 ;  /* 0x0000000a19287c20 */ /* 0x020fe20008410000 */
[----:B------:R-:W-:Y:S01]  /*1600*/  FMUL.FTZ R39, R22, R35 ;  /* 0x0000002316277220 */ /* 0x000fe20000410000 */
[C---:B------:R-:W-:Y:S01]  /*1610*/  FMUL.FTZ R38, R32.reuse, R21 ;  /* 0x0000001520267220 */ /* 0x040fe20000410000 */
[----:B------:R-:W-:Y:S01]  /*1620*/  FMUL.FTZ R23, R23, R35 ;  /* 0x0000002317177220 */ /* 0x000fe20000410000 */
[----:B------:R-:W-:Y:S01]  /*1630*/  FMUL.FTZ R44, R27, UR10 ;  /* 0x0000000a1b2c7c20 */ /* 0x000fe20008410000 */
[----:B------:R-:W-:Y:S01]  /*1640*/  FMUL.FTZ R20, R32, R37 ;  /* 0x0000002520147220 */ /* 0x000fe20000410000 */
[----:B------:R-:W-:Y:S01]  /*1650*/  FFMA.FTZ R25, R21, R38, R40 ;  /* 0x0000002615197223 */ /* 0x000fe20000010028 */
[----:B------:R-:W-:Y:S01]  /*1660*/  FMUL.FTZ R40, R26, UR10 ;  /* 0x0000000a1a287c20 */ /* 0x000fe20008410000 */
[C---:B------:R-:W-:Y:S01]  /*1670*/  FMUL.FTZ R26, R32.reuse, R39 ;  /* 0x00000027201a7220 */ /* 0x040fe20000410000 */
[----:B------:R-:W-:Y:S01]  /*1680*/  FMUL.FTZ R42, R32, R23 ;  /* 0x00000017202a7220 */ /* 0x000fe20000410000 */
[----:B------:R-:W-:Y:S01]  /*1690*/  FMUL.FTZ R24, R24, UR10 ;  /* 0x0000000a18187c20 */ /* 0x000fe20008410000 */
[----:B------:R-:W-:Y:S01]  /*16a0*/  FMUL.FTZ R16, R16, UR7 ;  /* 0x0000000710107c20 */ /* 0x000fe20008410000 */
[----:B------:R-:W-:Y:S01]  /*16b0*/  FFMA.FTZ R26, R39, R26, R40 ;  /* 0x0000001a271a7223 */ /* 0x000fe20000010028 */
[----:B------:R-:W-:Y:S01]  /*16c0*/  FFMA.FTZ R27, R23, R42, R44 ;  /* 0x0000002a171b7223 */ /* 0x000fe2000001002c */
[----:B------:R-:W-:Y:S01]  /*16d0*/  FFMA.FTZ R24, R37, R20, R24 ;  /* 0x0000001425187223 */ /* 0x000fe20000010018 */
[----:B------:R-:W-:Y:S01]  /*16e0*/  FMUL.FTZ R18, R18, UR7 ;  /* 0x0000000712127c20 */ /* 0x000fe20008410000 */
[-C--:B0-----:R-:W-:Y:S01]  /*16f0*/  FMUL.FTZ R38, R25, R34.reuse ;  /* 0x0000002219267220 */ /* 0x081fe20000410000 */
[-C--:B------:R-:W-:Y:S01]  /*1700*/  FMUL.FTZ R40, R26, R34.reuse ;  /* 0x000000221a287220 */ /* 0x080fe20000410000 */
[-C--:B------:R-:W-:Y:S01]  /*1710*/  FMUL.FTZ R41, R27, R34.reuse ;  /* 0x000000221b297220 */ /* 0x080fe20000410000 */
[----:B------:R-:W-:Y:S01]  /*1720*/  FMUL.FTZ R36, R24, R34 ;  /* 0x0000002218247220 */ /* 0x000fe20000410000 */
[----:B------:R-:W-:Y:S01]  /*1730*/  MUFU.RCP R20, UR12 ;  /* 0x0000000c00147d08 */ /* 0x000fe20008001000 */
[----:B------:R-:W-:Y:S01]  /*1740*/  FFMA.FTZ R16, R37, UR11, R16 ;  /* 0x0000000b25107c23 */ /* 0x000fe20008010010 */
[----:B------:R-:W-:-:S06]  /*1750*/  FFMA.FTZ R18, R39, UR11, R18 ;  /* 0x0000000b27127c23 */ /* 0x000fcc0008010012 */
[----:B------:R-:W0:Y:S08]  /*1760*/  MUFU.SQRT R22, R36 ;  /* 0x0000002400167308 */ /* 0x000e300000002000 */
[----:B------:R-:W1:Y:S08]  /*1770*/  MUFU.SQRT R38, R38 ;  /* 0x0000002600267308 */ /* 0x000e700000002000 */
[----:B------:R-:W2:Y:S01]  /*1780*/  MUFU.SQRT R40, R40 ;  /* 0x0000002800287308 */ /* 0x000ea20000002000 */
[----:B0-----:R-:W-:-:S07]  /*1790*/  FADD.FTZ R36, R22, UR14 ;  /* 0x0000000e16247e21 */ /* 0x001fce0008010000 */
[----:B------:R-:W0:Y:S01]  /*17a0*/  MUFU.SQRT R41, R41 ;  /* 0x0000002900297308 */ /* 0x000e220000002000 */
[----:B-1----:R-:W-:Y:S01]  /*17b0*/  FADD.FTZ R35, R38, UR14 ;  /* 0x0000000e26237e21 */ /* 0x002fe20008010000 */
[----:B------:R-:W-:-:S04]  /*17c0*/  FMUL.FTZ R38, R17, UR7 ;  /* 0x0000000711267c20 */ /* 0x000fc80008410000 */
[----:B------:R-:W-:Y:S01]  /*17d0*/  FFMA.FTZ R17, R21, UR11, R38 ;  /* 0x0000000b15117c23 */ /* 0x000fe20008010026 */
[-C--:B------:R-:W-:Y:S01]  /*17e0*/  FMUL.FTZ R21, R16, R20.reuse ;  /* 0x0000001410157220 */ /* 0x080fe20000410000 */
[----:B------:R-:W1:Y:S01]  /*17f0*/  MUFU.RCP R36, R36 ;  /* 0x0000002400247308 */ /* 0x000e620000001000 */
[----:B--2---:R-:W-:Y:S01]  /*1800*/  FADD.FTZ R22, R40, UR14 ;  /* 0x0000000e28167e21 */ /* 0x004fe20008010000 */
[----:B------:R-:W-:Y:S01]  /*1810*/  FMUL.FTZ R40, R19, UR7 ;  /* 0x0000000713287c20 */ /* 0x000fe20008410000 */
[----:B------:R-:W-:-:S03]  /*1820*/  FMUL.FTZ R38, R17, R20 ;  /* 0x0000001411267220 */ /* 0x000fc60000410000 */
[----:B------:R-:W-:Y:S01]  /*1830*/  FFMA.FTZ R19, R23, UR11, R40 ;  /* 0x0000000b17137c23 */ /* 0x000fe20008010028 */
[-C--:B------:R-:W-:Y:S01]  /*1840*/  FMUL.FTZ R23, R18, R20.reuse ;  /* 0x0000001412177220 */ /* 0x080fe20000410000 */
[----:B------:R-:W2:Y:S01]  /*1850*/  MUFU.RCP R35, R35 ;  /* 0x0000002300237308 */ /* 0x000ea20000001000 */
[----:B0-----:R-:W-:Y:S01]  /*1860*/  FADD.FTZ R34, R41, UR14 ;  /* 0x0000000e29227e21 */ /* 0x001fe20008010000 */
[----:B------:R-:W-:-:S06]  /*1870*/  FMUL.FTZ R37, R19, R20 ;  /* 0x0000001413257220 */ /* 0x000fcc0000410000 */
[----:B------:R-:W0:Y:S01]  /*1880*/  MUFU.RCP R22, R22 ;  /* 0x0000001600167308 */ /* 0x000e220000001000 */
[----:B-1----:R-:W-:-:S04]  /*1890*/  FMUL.FTZ R21, R21, R36 ;  /* 0x0000002415157220 */ /* 0x002fc80000410000 */
[----:B------:R-:W-:-:S03]  /*18a0*/  FFMA.FTZ R12, R12, UR15, R21 ;  /* 0x0000000f0c0c7c23 */ /* 0x000fc60008010015 */
[----:B------:R-:W1:Y:S01]  /*18b0*/  MUFU.RCP R34, R34 ;  /* 0x0000002200227308 */ /* 0x000e620000001000 */
[----:B--2---:R-:W-:-:S04]  /*18c0*/  FMUL.FTZ R38, R38, R35 ;  /* 0x0000002326267220 */ /* 0x004fc80000410000 */
[----:B------:R-:W-:Y:S01]  /*18d0*/  FFMA.FTZ R13, R13, UR15, R38 ;  /* 0x0000000f0d0d7c23 */ /* 0x000fe20008010026 */
[----:B0-----:R-:W-:-:S04]  /*18e0*/  FMUL.FTZ R23, R23, R22 ;  /* 0x0000001617177220 */ /* 0x001fc80000410000 */
[----:B------:R-:W-:Y:S01]  /*18f0*/  FFMA.FTZ R14, R14, UR15, R23 ;  /* 0x0000000f0e0e7c23 */ /* 0x000fe20008010017 */
[----:B-1----:R-:W-:-:S04]  /*1900*/  FMUL.FTZ R34, R37, R34 ;  /* 0x0000002225227220 */ /* 0x002fc80000410000 */
[----:B------:R-:W-:Y:S01]  /*1910*/  FFMA.FTZ R15, R15, UR15, R34 ;  /* 0x0000000f0f0f7c23 */ /* 0x000fe20008010022 */
[----:B------:R-:W-:Y:S06]  /*1920*/  BRA `(.L_x_43) ;  /* 0x0000000000d47947 */ /* 0x000fec0003800000 */
.L_x_42:
[----:B------:R-:W-:Y:S01]  /*1930*/  FFMA.FTZ R37, R12, UR15, R37 ;  /* 0x0000000f0c257c23 */ /* 0x000fe20008010025 */
[-C--:B------:R-:W-:Y:S01]  /*1940*/  FMUL.FTZ R34, R21, R35.reuse ;  /* 0x0000002315227220 */ /* 0x080fe20000410000 */
[----:B------:R-:W-:Y:S01]  /*1950*/  FMUL.FTZ R41, R22, R35 ;  /* 0x0000002316297220 */ /* 0x000fe20000410000 */
[----:B------:R-:W0:Y:S01]  /*1960*/  MUFU.RCP R20, UR13 ;  /* 0x0000000d00147d08 */ /* 0x000e220008001000 */
[C---:B------:R-:W-:Y:S01]  /*1970*/  FMUL.FTZ R12, R32.reuse, R37 ;  /* 0x00000025200c7220 */ /* 0x040fe20000410000 */
[----:B------:R-:W-:Y:S01]  /*1980*/  FFMA.FTZ R13, R13, UR15, R34 ;  /* 0x0000000f0d0d7c23 */ /* 0x000fe20008010022 */
[----:B------:R-:W-:Y:S02]  /*1990*/  FMUL.FTZ R34, R23, R35 ;  /* 0x0000002317227220 */ /* 0x000fe40000410000 */
[----:B------:R-:W-:Y:S01]  /*19a0*/  FMUL.FTZ R21, R37, R12 ;  /* 0x0000000c25157220 */ /* 0x000fe20000410000 */
[----:B------:R-:W-:Y:S01]  /*19b0*/  FMUL.FTZ R22, R32, R13 ;  /* 0x0000000d20167220 */ /* 0x000fe20000410000 */
[----:B------:R-:W-:Y:S01]  /*19c0*/  FFMA.FTZ R23, R15, UR15, R34 ;  /* 0x0000000f0f177c23 */ /* 0x000fe20008010022 */
[----:B------:R-:W1:Y:S01]  /*19d0*/  MUFU.RCP R12, UR12 ;  /* 0x0000000c000c7d08 */ /* 0x000e620008001000 */
[----:B-----5:R-:W-:Y:S01]  /*19e0*/  FFMA.FTZ R24, R24, UR10, R21 ;  /* 0x0000000a18187c23 */ /* 0x020fe20008010015 */
[----:B------:R-:W-:Y:S01]  /*19f0*/  FFMA.FTZ R21, R14, UR15, R41 ;  /* 0x0000000f0e157c23 */ /* 0x000fe20008010029 */
[----:B------:R-:W-:Y:S01]  /*1a00*/  FMUL.FTZ R39, R13, R22 ;  /* 0x000000160d277220 */ /* 0x000fe20000410000 */
[----:B------:R-:W-:Y:S01]  /*1a10*/  FMUL.FTZ R37, R37, UR11 ;  /* 0x0000000b25257c20 */ /* 0x000fe20008410000 */
[----:B------:R-:W-:Y:S01]  /*1a20*/  FMUL.FTZ R13, R13, UR11 ;  /* 0x0000000b0d0d7c20 */ /* 0x000fe20008410000 */
[----:B------:R-:W-:Y:S01]  /*1a30*/  FMUL.FTZ R22, R32, R21 ;  /* 0x0000001520167220 */ /* 0x000fe20000410000 */
[----:B------:R-:W-:Y:S01]  /*1a40*/  FFMA.FTZ R25, R25, UR10, R39 ;  /* 0x0000000a19197c23 */ /* 0x000fe20008010027 */
[----:B------:R-:W-:Y:S01]  /*1a50*/  FFMA.FTZ R16, R16, UR7, R37 ;  /* 0x0000000710107c23 */ /* 0x000fe20008010025 */
[----:B0-----:R-:W-:Y:S01]  /*1a60*/  FMUL.FTZ R14, R24, R20 ;  /* 0x00000014180e7220 */ /* 0x001fe20000410000 */
[----:B------:R-:W-:Y:S01]  /*1a70*/  FMUL.FTZ R35, R21, R22 ;  /* 0x0000001615237220 */ /* 0x000fe20000410000 */
[----:B------:R-:W-:Y:S01]  /*1a80*/  FMUL.FTZ R22, R32, R23 ;  /* 0x0000001720167220 */ /* 0x000fe20000410000 */
[----:B------:R-:W-:Y:S01]  /*1a90*/  FMUL.FTZ R15, R25, R20 ;  /* 0x00000014190f7220 */ /* 0x000fe20000410000 */
[----:B------:R-:W-:Y:S01]  /*1aa0*/  FMUL.FTZ R21, R21, UR11 ;  /* 0x0000000b15157c20 */ /* 0x000fe20008410000 */
[----:B------:R-:W-:Y:S01]  /*1ab0*/  FFMA.FTZ R26, R26, UR10, R35 ;  /* 0x0000000a1a1a7c23 */ /* 0x000fe20008010023 */
[C---:B------:R-:W-:Y:S01]  /*1ac0*/  FMUL.FTZ R35, R23.reuse, R22 ;  /* 0x0000001617237220 */ /* 0x040fe20000410000 */
[----:B------:R-:W0:Y:S01]  /*1ad0*/  MUFU.SQRT R14, R14 ;  /* 0x0000000e000e7308 */ /* 0x000e220000002000 */
[----:B------:R-:W-:Y:S01]  /*1ae0*/  FMUL.FTZ R23, R23, UR11 ;  /* 0x0000000b17177c20 */ /* 0x000fe20008410000 */
[-C--:B------:R-:W-:Y:S01]  /*1af0*/  FMUL.FTZ R34, R26, R20.reuse ;  /* 0x000000141a227220 */ /* 0x080fe20000410000 */
[----:B------:R-:W-:Y:S01]  /*1b00*/  FFMA.FTZ R27, R27, UR10, R35 ;  /* 0x0000000a1b1b7c23 */ /* 0x000fe20008010023 */
[----:B------:R-:W-:Y:S01]  /*1b10*/  FFMA.FTZ R17, R17, UR7, R13 ;  /* 0x0000000711117c23 */ /* 0x000fe2000801000d */
[----:B------:R-:W-:Y:S01]  /*1b20*/  FFMA.FTZ R18, R18, UR7, R21 ;  /* 0x0000000712127c23 */ /* 0x000fe20008010015 */
[----:B------:R-:W-:Y:S01]  /*1b30*/  FFMA.FTZ R19, R19, UR7, R23 ;  /* 0x0000000713137c23 */ /* 0x000fe20008010017 */
[----:B------:R-:W-:Y:S01]  /*1b40*/  FMUL.FTZ R35, R27, R20 ;  /* 0x000000141b237220 */ /* 0x000fe20000410000 */
[----:B------:R-:W2:Y:S01]  /*1b50*/  MUFU.SQRT R15, R15 ;  /* 0x0000000f000f7308 */ /* 0x000ea20000002000 */
[-C--:B-1----:R-:W-:Y:S01]  /*1b60*/  FMUL.FTZ R13, R16, R12.reuse ;  /* 0x0000000c100d7220 */ /* 0x082fe20000410000 */
[-C--:B------:R-:W-:Y:S01]  /*1b70*/  FMUL.FTZ R21, R17, R12.reuse ;  /* 0x0000000c11157220 */ /* 0x080fe20000410000 */
[----:B------:R-:W-:-:S05]  /*1b80*/  FMUL.FTZ R23, R18, R12 ;  /* 0x0000000c12177220 */ /* 0x000fca0000410000 */
[----:B------:R-:W1:Y:S01]  /*1b90*/  MUFU.SQRT R34, R34 ;  /* 0x0000002200227308 */ /* 0x000e620000002000 */
[----:B0-----:R-:W-:-:S07]  /*1ba0*/  FADD.FTZ R20, R14, UR14 ;  /* 0x0000000e0e147e21 */ /* 0x001fce0008010000 */
[----:B------:R-:W0:Y:S01]  /*1bb0*/  MUFU.SQRT R35, R35 ;  /* 0x0000002300237308 */ /* 0x000e220000002000 */
[----:B--2---:R-:W-:-:S07]  /*1bc0*/  FADD.FTZ R22, R15, UR14 ;  /* 0x0000000e0f167e21 */ /* 0x004fce0008010000 */
[----:B------:R-:W2:Y:S01]  /*1bd0*/  MUFU.RCP R20, R20 ;  /* 0x0000001400147308 */ /* 0x000ea20000001000 */
[----:B-1----:R-:W-:Y:S01]  /*1be0*/  FADD.FTZ R14, R34, UR14 ;  /* 0x0000000e220e7e21 */ /* 0x002fe20008010000 */
[----:B------:R-:W-:-:S06]  /*1bf0*/  FMUL.FTZ R34, R19, R12 ;  /* 0x0000000c13227220 */ /* 0x000fcc0000410000 */
[----:B------:R-:W1:Y:S01]  /*1c00*/  MUFU.RCP R22, R22 ;  /* 0x0000001600167308 */ /* 0x000e620000001000 */
[----:B0-----:R-:W-:-:S07]  /*1c10*/  FADD.FTZ R15, R35, UR14 ;  /* 0x0000000e230f7e21 */ /* 0x001fce0008010000 */
[----:B------:R-:W0:Y:S01]  /*1c20*/  MUFU.RCP R14, R14 ;  /* 0x0000000e000e7308 */ /* 0x000e220000001000 */
[----:B--2---:R-:W-:-:S07]  /*1c30*/  FMUL.FTZ R12, R13, R20 ;  /* 0x000000140d0c7220 */ /* 0x004fce0000410000 */
[----:B------:R-:W2:Y:S01]  /*1c40*/  MUFU.RCP R15, R15 ;  /* 0x0000000f000f7308 */ /* 0x000ea20000001000 */
[----:B-1----:R-:W-:Y:S01]  /*1c50*/  FMUL.FTZ R13, R21, R22 ;  /* 0x00000016150d7220 */ /* 0x002fe20000410000 */
[----:B0-----:R-:W-:Y:S01]  /*1c60*/  FMUL.FTZ R14, R23, R14 ;  /* 0x0000000e170e7220 */ /* 0x001fe20000410000 */
[----:B--2---:R-:W-:-:S07]  /*1c70*/  FMUL.FTZ R15, R34, R15 ;  /* 0x0000000f220f7220 */ /* 0x004fce0000410000 */
.L_x_43:
[----:B------:R-:W-:Y:S01]  /*1c80*/  IADD3 R33, R33, UR4, RZ ;  /* 0x0000000421217c10 */ /* 0x000fe2000fffe0ff */
[----:B------:R0:W-:Y:S03]  /*1c90*/  STG.E.128 desc[UR8][R30.64], R12 ;  /* 0x0000000c1e007986 */ /* 0x0001e6000c101d08 */
[----:B------:R-:W-:Y:S01]  /*1ca0*/  SHF.L.U32 R21, R33, 0x2, RZ ;  /* 0x0000000221157819 */ /* 0x000fe200000006ff */
[----:B------:R0:W-:Y:S03]  /*1cb0*/  STG.E.128 desc[UR8][R28.64], R16 ;  /* 0x000000101c007986 */ /* 0x0001e6000c101d08 */
[C---:B------:R-:W-:Y:S01]  /*1cc0*/  ISETP.GE.AND P1, PT, R21.reuse, UR16, PT ;  /* 0x0000001015007c0c */ /* 0x040fe2000bf26270 */
[----:B------:R0:W-:Y:S01]  /*1cd0*/  STG.E.128 desc[UR8][R10.64], R24 ;  /* 0x000000180a007986 */ /* 0x0001e2000c101d08 */
[----:B------:R-:W-:-:S13]  /*1ce0*/  ISETP.LT.AND P2, PT, R21, R0, PT ;  /* 0x000000001500720c */ /* 0x000fda0003f41270 */
[----:B------:R-:W-:Y:S05]  /*1cf0*/  @!P1 BRA P2, `(.L_x_44) ;  /* 0xfffffff400dc9947 */ /* 0x000fea000103ffff */
[----:B------:R-:W-:Y:S05]  /*1d00*/  BSYNC B0 ;  /* 0x0000000000007941 */ /* 0x000fea0003800000 */
.L_x_41:
[----:B------:R-:W-:Y:S05]  /*1d10*/  EXIT ;  /* 0x000000000000794d */ /* 0x000fea0003800000 */
.L_x_45:
        /* <DEDUP_REMOVED lines=14> */
.L_x_49:


//--------------------- .nv.shared.reserved.0     --------------------------
	.section	.nv.shared.reserved.0,"aw",@nobits
	.weak		__nv_reservedSMEM_offset_0_alias
	.size		__nv_reservedSMEM_offset_0_alias, 0, 0
	.other		__nv_reservedSMEM_offset_0_alias,@"STO_CUDA_RESERVED_SHARED STV_DEFAULT"
__nv_reservedSMEM_offset_0_alias:
	.zero		0


//--------------------- .nv.global                --------------------------
	.section	.nv.global,"aw",@nobits
.nv.global:
	.type		_ZN51_INTERNAL_00723629_20_multi_tensor_lamb_cu_32d6279a4cuda3std3__48in_placeE,@object
	.size		_ZN51_INTERNAL_00723629_20_multi_tensor_lamb_cu_32d6279a4cuda3std3__48in_placeE,(_ZN51_INTERNAL_00723629_20_multi_tensor_lamb_cu_32d6279a4cuda3std6ranges3__45__cpo8distanceE - _ZN51_INTERNAL_00723629_20_multi_tensor_lamb_cu_32d6279a4cuda3std3__48in_placeE)
_ZN51_INTERNAL_00723629_20_multi_tensor_lamb_cu_32d6279a4cuda3std3__48in_placeE:
	.zero		1
	.type		_ZN51_INTERNAL_00723629_20_multi_tensor_lamb_cu_32d6279a4cuda3std6ranges3__45__cpo8distanceE,@object
	.size		_ZN51_INTERNAL_00723629_20_multi_tensor_lamb_cu_32d6279a4cuda3std6ranges3__45__cpo8distanceE,(_ZN51_INTERNAL_00723629_20_multi_tensor_lamb_cu_32d6279a4cuda3std3__45__cpo6cbeginE - _ZN51_INTERNAL_00723629_20_multi_tensor_lamb_cu_32d6279a4cuda3std6ranges3__45__cpo8distanceE)
_ZN51_INTERNAL_00723629_20_multi_tensor_lamb_cu_32d6279a4cuda3std6ranges3__45__cpo8distanceE:
	.zero		1
	.type		_ZN51_INTERNAL_00723629_20_multi_tensor_lamb_cu_32d6279a4cuda3std3__45__cpo6cbeginE,@object
	.size		_ZN51_INTERNAL_00723629_20_multi_tensor_lamb_cu_32d6279a4cuda3std3__45__cpo6cbeginE,(_ZN51_INTERNAL_00723629_20_multi_tensor_lamb_cu_32d6279a4cuda3std6ranges3__45__cpo7advanceE - _ZN51_INTERNAL_00723629_20_multi_tensor_lamb_cu_32d6279a4cuda3std3__45__cpo6cbeginE)
_ZN51_INTERNAL_00723629_20_multi_tensor_lamb_cu_32d6279a4cuda3std3__45__cpo6cbeginE:
	.zero		1
	.type		_ZN51_INTERNAL_00723629_20_multi_tensor_lamb_cu_32d6279a4cuda3std6ranges3__45__cpo7advanceE,@object
	.size		_ZN51_INTERNAL_00723629_20_multi_tensor_lamb_cu_32d6279a4cuda3std6ranges3__45__cpo7advanceE,(_ZN51_INTERNAL_00723629_20_multi_tensor_lamb_cu_32d6279a4cuda3std3__45__cpo7crbeginE - _ZN51_INTERNAL_00723629_20_multi_tensor_lamb_cu_32d6279a4cuda3std6ranges3__45__cpo7advanceE)
_ZN51_INTERNAL_00723629_20_multi_tensor_lamb_cu_32d6279a4cuda3std6ranges3__45__cpo7advanceE:
	.zero		1
	.type		_ZN51_INTERNAL_00723629_20_multi_tensor_lamb_cu_32d6279a4cuda3std3__45__cpo7crbeginE,@object
	.size		_ZN51_INTERNAL_00723629_20_multi_tensor_lamb_cu_32d6279a4cuda3std3__45__cpo7crbeginE,(_ZN51_INTERNAL_00723629_20_multi_tensor_lamb_cu_32d6279a4cuda3std6ranges3__45__cpo4dataE - _ZN51_INTERNAL_00723629_20_multi_tensor_lamb_cu_32d6279a4cuda3std3__45__cpo7crbeginE)
_ZN51_INTERNAL_00723629_20_multi_tensor_lamb_cu_32d6279a4cuda3std3__45__cpo7crbeginE:
	.zero		1
	.type		_ZN51_INTERNAL_00723629_20_multi_tensor_lamb_cu_32d6279a4cuda3std6ranges3__45__cpo4dataE,@object
	.size		_ZN51_INTERNAL_00723629_20_multi_tensor_lamb_cu_32d6279a4cuda3std6ranges3__45__cpo4dataE,(_ZN51_INTERNAL_00723629_20_multi_tensor_lamb_cu_32d6279a4cuda3std6ranges3__45__cpo5beginE - _ZN51_INTERNAL_00723629_20_multi_tensor_lamb_cu_32d6279a4cuda3std6ranges3__45__cpo4dataE)
_ZN51_INTERNAL_00723629_20_multi_tensor_lamb_cu_32d6279a4cuda3std6ranges3__45__cpo4dataE:
	.zero		1
	.type		_ZN51_INTERNAL_00723629_20_multi_tensor_lamb_cu_32d6279a4cuda3std6ranges3__45__cpo5beginE,@object
	.size		_ZN51_INTERNAL_00723629_20_multi_tensor_lamb_cu_32d6279a4cuda3std6ranges3__45__cpo5beginE,(_ZN51_INTERNAL_00723629_20_multi_tensor_lamb_cu_32d6279a4cuda3std3__453_GLOBAL__N__00723629_20_multi_tensor_lamb_cu_32d6279a6ignoreE - _ZN51_INTERNAL_00723629_20_multi_tensor_lamb_cu_32d6279a4cuda3std6ranges3__45__cpo5beginE)
_ZN51_INTERNAL_00723629_20_multi_tensor_lamb_cu_32d6279a4cuda3std6ranges3__45__cpo5beginE:
	.zero		1
	.type		_ZN51_INTERNAL_00723629_20_multi_tensor_lamb_cu_32d6279a4cuda3std3__453_GLOBAL__N__00723629_20_multi_tensor_lamb_cu_32d6279a6ignoreE,@object
	.size		_ZN51_INTERNAL_00723629_20_multi_tensor_lamb_cu_32d6279a4cuda3std3__453_GLOBAL__N__00723629_20_multi_tensor_lamb_cu_32d6279a6ignoreE,(_ZN51_INTERNAL_00723629_20_multi_tensor_lamb_cu_32d6279a4cuda3std6ranges3__45__cpo4sizeE - _ZN51_INTERNAL_00723629_20_multi_tensor_lamb_cu_32d6279a4cuda3std3__453_GLOBAL__N__00723629_20_multi_tensor_lamb_cu_32d6279a6ignoreE)
_ZN51_INTERNAL_00723629_20_multi_tensor_lamb_cu_32d6279a4cuda3std3__453_GLOBAL__N__00723629_20_multi_tensor_lamb_cu_32d6279a6ignoreE:
	.zero		1
	.type		_ZN51_INTERNAL_00723629_20_multi_tensor_lamb_cu_32d6279a4cuda3std6ranges3__45__cpo4sizeE,@object
	.size		_ZN51_INTERNAL_00723629_20_multi_tensor_lamb_cu_32d6279a4cuda3std6ranges3__45__cpo4sizeE,(_ZN51_INTERNAL_00723629_20_multi_tensor_lamb_cu_32d6279a4cuda3std3__45__cpo5beginE - _ZN51_INTERNAL_00723629_20_multi_tensor_lamb_cu_32d6279a4cuda3std6ranges3__45__cpo4sizeE)
_ZN51_INTERNAL_00723629_20_multi_tensor_lamb_cu_32d6279a4cuda3std6ranges3__45__cpo4sizeE:
	.zero		1
	.type		_ZN51_INTERNAL_00723629_20_multi_tensor_lamb_cu_32d6279a4cuda3std3__45__cpo5beginE,@object
	.size		_ZN51_INTERNAL_00723629_20_multi_tensor_lamb_cu_32d6279a4cuda3std3__45__cpo5beginE,(_ZN51_INTERNAL_00723629_20_multi_tensor_lamb_cu_32d6279a4cuda3std6ranges3__45__cpo6cbeginE - _ZN51_INTERNAL_00723629_20_multi_tensor_lamb_cu_32d6279a4cuda3std3__45__cpo5beginE)
_ZN51_INTERNAL_00723629_20_multi_tensor_lamb_cu_32d6279a4cuda3std3__45__cpo5beginE:
	.zero		1
	.type		_ZN51_INTERNAL_00723629_20_multi_tensor_lamb_cu_32d6279a4cuda3std6ranges3__45__cpo6cbeginE,@object
	.size		_ZN51_INTERNAL_00723629_20_multi_tensor_lamb_cu_32d6279a4cuda3std6ranges3__45__cpo6cbeginE,(_ZN51_INTERNAL_00723629_20_multi_tensor_lamb_cu_32d6279a4cuda3std3__45__cpo6rbeginE - _ZN51_INTERNAL_00723629_20_multi_tensor_lamb_cu_32d6279a4cuda3std6ranges3__45__cpo6cbeginE)
_ZN51_INTERNAL_00723629_20_multi_tensor_lamb_cu_32d6279a4cuda3std6ranges3__45__cpo6cbeginE:
	.zero		1
	.type		_ZN51_INTERNAL_00723629_20_multi_tensor_lamb_cu_32d6279a4cuda3std3__45__cpo6rbeginE,@object
	.size		_ZN51_INTERNAL_00723629_20_multi_tensor_lamb_cu_32d6279a4cuda3std3__45__cpo6rbeginE,(_ZN51_INTERNAL_00723629_20_multi_tensor_lamb_cu_32d6279a4cuda3std6ranges3__45__cpo4nextE - _ZN51_INTERNAL_00723629_20_multi_tensor_lamb_cu_32d6279a4cuda3std3__45__cpo6rbeginE)
_ZN51_INTERNAL_00723629_20_multi_tensor_lamb_cu_32d6279a4cuda3std3__45__cpo6rbeginE:
	.zero		1
	.type		_ZN51_INTERNAL_00723629_20_multi_tensor_lamb_cu_32d6279a4cuda3std6ranges3__45__cpo4nextE,@object
	.size		_ZN51_INTERNAL_00723629_20_multi_tensor_lamb_cu_32d6279a4cuda3std6ranges3__45__cpo4nextE,(_ZN51_INTERNAL_00723629_20_multi_tensor_lamb_cu_32d6279a4cuda3std6ranges3__45__cpo4swapE - _ZN51_INTERNAL_00723629_20_multi_tensor_lamb_cu_32d6279a4cuda3std6ranges3__45__cpo4nextE)
_ZN51_INTERNAL_00723629_20_multi_tensor_lamb_cu_32d6279a4cuda3std6ranges3__45__cpo4nextE:
	.zero		1
	.type		_ZN51_INTERNAL_00723629_20_multi_tensor_lamb_cu_32d6279a4cuda3std6ranges3__45__cpo4swapE,@object
	.size		_ZN51_INTERNAL_00723629_20_multi_tensor_lamb_cu_32d6279a4cuda3std6ranges3__45__cpo4swapE,(_ZN51_INTERNAL_00723629_20_multi_tensor_lamb_cu_32d6279a4cuda3std3__420unreachable_sentinelE - _ZN51_INTERNAL_00723629_20_multi_tensor_lamb_cu_32d6279a4cuda3std6ranges3__45__cpo4swapE)
_ZN51_INTERNAL_00723629_20_multi_tensor_lamb_cu_32d6279a4cuda3std6ranges3__45__cpo4swapE:
	.zero		1
	.type		_ZN51_INTERNAL_00723629_20_multi_tensor_lamb_cu_32d6279a4cuda3std3__420unreachable_sentinelE,@object
	.size		_ZN51_INTERNAL_00723629_20_multi_tensor_lamb_cu_32d6279a4cuda3std3__420unreachable_sentinelE,(_ZN51_INTERNAL_00723629_20_multi_tensor_lamb_cu_32d6279a6thrust23THRUST_300001_SM_900_NS6system6detail10sequential3seqE - _ZN51_INTERNAL_00723629_20_multi_tensor_lamb_cu_32d6279a4cuda3std3__420unreachable_sentinelE)
_ZN51_INTERNAL_00723629_20_multi_tensor_lamb_cu_32d6279a4cuda3std3__420unreachable_sentinelE:
	.zero		1
	.type		_ZN51_INTERNAL_00723629_20_multi_tensor_lamb_cu_32d6279a6thrust23THRUST_300001_SM_900_NS6system6detail10sequential3seqE,@object
	.size		_ZN51_INTERNAL_00723629_20_multi_tensor_lamb_cu_32d6279a6thrust23THRUST_300001_SM_900_NS6system6detail10sequential3seqE,(_ZN51_INTERNAL_00723629_20_multi_tensor_lamb_cu_32d6279a4cuda3std3__45__cpo4cendE - _ZN51_INTERNAL_00723629_20_multi_tensor_lamb_cu_32d6279a6thrust23THRUST_300001_SM_900_NS6system6detail10sequential3seqE)
_ZN51_INTERNAL_00723629_20_multi_tensor_lamb_cu_32d6279a6thrust23THRUST_300001_SM_900_NS6system6detail10sequential3seqE:
	.zero		1
	.type		_ZN51_INTERNAL_00723629_20_multi_tensor_lamb_cu_32d6279a4cuda3std3__45__cpo4cendE,@object
	.size		_ZN51_INTERNAL_00723629_20_multi_tensor_lamb_cu_32d6279a4cuda3std3__45__cpo4cendE,(_ZN51_INTERNAL_00723629_20_multi_tensor_lamb_cu_32d6279a4cuda3std6ranges3__45__cpo9iter_swapE - _ZN51_INTERNAL_00723629_20_multi_tensor_lamb_cu_32d6279a4cuda3std3__45__cpo4cendE)
_ZN51_INTERNAL_00723629_20_multi_tensor_lamb_cu_32d6279a4cuda3std3__45__cpo4cendE:
	.zero		1
	.type		_ZN51_INTERNAL_00723629_20_multi_tensor_lamb_cu_32d6279a4cuda3std6ranges3__45__cpo9iter_swapE,@object
	.size		_ZN51_INTERNAL_00723629_20_multi_tensor_lamb_cu_32d6279a4cuda3std6ranges3__45__cpo9iter_swapE,(_ZN51_INTERNAL_00723629_20_multi_tensor_lamb_cu_32d6279a4cuda3std3__45__cpo5crendE - _ZN51_INTERNAL_00723629_20_multi_tensor_lamb_cu_32d6279a4cuda3std6ranges3__45__cpo9iter_swapE)
_ZN51_INTERNAL_00723629_20_multi_tensor_lamb_cu_32d6279a4cuda3std6ranges3__45__cpo9iter_swapE:
	.zero		1
	.type		_ZN51_INTERNAL_00723629_20_multi_tensor_lamb_cu_32d6279a4cuda3std3__45__cpo5crendE,@object
	.size		_ZN51_INTERNAL_00723629_20_multi_tensor_lamb_cu_32d6279a4cuda3std3__45__cpo5crendE,(_ZN51_INTERNAL_00723629_20_multi_tensor_lamb_cu_32d6279a4cuda3std6ranges3__45__cpo5cdataE - _ZN51_INTERNAL_00723629_20_multi_tensor_lamb_cu_32d6279a4cuda3std3__45__cpo5crendE)
_ZN51_INTERNAL_00723629_20_multi_tensor_lamb_cu_32d6279a4cuda3std3__45__cpo5crendE:
	.zero		1
	.type		_ZN51_INTERNAL_00723629_20_multi_tensor_lamb_cu_32d6279a4cuda3std6ranges3__45__cpo5cdataE,@object
	.size		_ZN51_INTERNAL_00723629_20_multi_tensor_lamb_cu_32d6279a4cuda3std6ranges3__45__cpo5cdataE,(_ZN51_INTERNAL_00723629_20_multi_tensor_lamb_cu_32d6279a4cuda3std6ranges3__45__cpo3endE - _ZN51_INTERNAL_00723629_20_multi_tensor_lamb_cu_32d6279a4cuda3std6ranges3__45__cpo5cdataE)
_ZN51_INTERNAL_00723629_20_multi_tensor_lamb_cu_32d6279a4cuda3std6ranges3__45__cpo5cdataE:
	.zero		1
	.type		_ZN51_INTERNAL_00723629_20_multi_tensor_lamb_cu_32d6279a4cuda3std6ranges3__45__cpo3endE,@object
	.size		_ZN51_INTERNAL_00723629_20_multi_tensor_lamb_cu_32d6279a4cuda3std6ranges3__45__cpo3endE,(_ZN51_INTERNAL_00723629_20_multi_tensor_lamb_cu_32d6279a4cuda3std3__419piecewise_constructE - _ZN51_INTERNAL_00723629_20_multi_tensor_lamb_cu_32d6279a4cuda3std6ranges3__45__cpo3endE)
_ZN51_INTERNAL_00723629_20_multi_tensor_lamb_cu_32d6279a4cuda3std6ranges3__45__cpo3endE:
	.zero		1
	.type		_ZN51_INTERNAL_00723629_20_multi_tensor_lamb_cu_32d6279a4cuda3std3__419piecewise_constructE,@object
	.size		_ZN51_INTERNAL_00723629_20_multi_tensor_lamb_cu_32d6279a4cuda3std3__419piecewise_constructE,(_ZN51_INTERNAL_00723629_20_multi_tensor_lamb_cu_32d6279a4cuda3std6ranges3__45__cpo5ssizeE - _ZN51_INTERNAL_00723629_20_multi_tensor_lamb_cu_32d6279a4cuda3std3__419piecewise_constructE)
_ZN51_INTERNAL_00723629_20_multi_tensor_lamb_cu_32d6279a4cuda3std3__419piecewise_constructE:
	.zero		1
	.type		_ZN51_INTERNAL_00723629_20_multi_tensor_lamb_cu_32d6279a4cuda3std6ranges3__45__cpo5ssizeE,@object
	.size		_ZN51_INTERNAL_00723629_20_multi_tensor_lamb_cu_32d6279a4cuda3std6ranges3__45__cpo5ssizeE,(_ZN51_INTERNAL_00723629_20_multi_tensor_lamb_cu_32d6279a4cuda3std3__45__cpo3endE - _ZN51_INTERNAL_00723629_20_multi_tensor_lamb_cu_32d6279a4cuda3std6ranges3__45__cpo5ssizeE)
_ZN51_INTERNAL_00723629_20_multi_tensor_lamb_cu_32d6279a4cuda3std6ranges3__45__cpo5ssizeE:
	.zero		1
	.type		_ZN51_INTERNAL_00723629_20_multi_tensor_lamb_cu_32d6279a4cuda3std3__45__cpo3endE,@object
	.size		_ZN51_INTERNAL_00723629_20_multi_tensor_lamb_cu_32d6279a4cuda3std3__45__cpo3endE,(_ZN51_INTERNAL_00723629_20_multi_tensor_lamb_cu_32d6279a4cuda3std6ranges3__45__cpo4cendE - _ZN51_INTERNAL_00723629_20_multi_tensor_lamb_cu_32d6279a4cuda3std3__45__cpo3endE)
_ZN51_INTERNAL_00723629_20_multi_tensor_lamb_cu_32d6279a4cuda3std3__45__cpo3endE:
	.zero		1
	.type		_ZN51_INTERNAL_00723629_20_multi_tensor_lamb_cu_32d6279a4cuda3std6ranges3__45__cpo4cendE,@object
	.size		_ZN51_INTERNAL_00723629_20_multi_tensor_lamb_cu_32d6279a4cuda3std6ranges3__45__cpo4cendE,(_ZN51_INTERNAL_00723629_20_multi_tensor_lamb_cu_32d6279a4cuda3std3__45__cpo4rendE - _ZN51_INTERNAL_00723629_20_multi_tensor_lamb_cu_32d6279a4cuda3std6ranges3__45__cpo4cendE)
_ZN51_INTERNAL_00723629_20_multi_tensor_lamb_cu_32d6279a4cuda3std6ranges3__45__cpo4cendE:
	.zero		1
	.type		_ZN51_INTERNAL_00723629_20_multi_tensor_lamb_cu_32d6279a4cuda3std3__45__cpo4rendE,@object
	.size		_ZN51_INTERNAL_00723629_20_multi_tensor_lamb_cu_32d6279a4cuda3std3__45__cpo4rendE,(_ZN51_INTERNAL_00723629_20_multi_tensor_lamb_cu_32d6279a4cuda3std6ranges3__45__cpo4prevE - _ZN51_INTERNAL_00723629_20_multi_tensor_lamb_cu_32d6279a4cuda3std3__45__cpo4rendE)
_ZN51_INTERNAL_00723629_20_multi_tensor_lamb_cu_32d6279a4cuda3std3__45__cpo4rendE:
	.zero		1
	.type		_ZN51_INTERNAL_00723629_20_multi_tensor_lamb_cu_32d6279a4cuda3std6ranges3__45__cpo4prevE,@object
	.size		_ZN51_INTERNAL_00723629_20_multi_tensor_lamb_cu_32d6279a4cuda3std6ranges3__45__cpo4prevE,(_ZN51_INTERNAL_00723629_20_multi_tensor_lamb_cu_32d6279a4cuda3std6ranges3__45__cpo9iter_moveE - _ZN51_INTERNAL_00723629_20_multi_tensor_lamb_cu_32d6279a4cuda3std6ranges3__45__cpo4prevE)
_ZN51_INTERNAL_00723629_20_multi_tensor_lamb_cu_32d6279a4cuda3std6ranges3__45__cpo4prevE:
	.zero		1
	.type		_ZN51_INTERNAL_00723629_20_multi_tensor_lamb_cu_32d6279a4cuda3std6ranges3__45__cpo9iter_moveE,@object
	.size		_ZN51_INTERNAL_00723629_20_multi_tensor_lamb_cu_32d6279a4cuda3std6ranges3__45__cpo9iter_moveE,(.L_13 - _ZN51_INTERNAL_00723629_20_multi_tensor_lamb_cu_32d6279a4cuda3std6ranges3__45__cpo9iter_moveE)
_ZN51_INTERNAL_00723629_20_multi_tensor_lamb_cu_32d6279a4cuda3std6ranges3__45__cpo9iter_moveE:
	.zero		1
.L_13:


//--------------------- .nv.constant0._Z25multi_tensor_apply_kernelI18TensorListMetadataILi2EE17LAMBStage2FunctorIN3c104HalfEEJPfS6_ffbEEvlPViT_T0_DpT1_ --------------------------
	.section	.nv.constant0._Z25multi_tensor_apply_kernelI18TensorListMetadataILi2EE17LAMBStage2FunctorIN3c104HalfEEJPfS6_ffbEEvlPViT_T0_DpT1_,"a",@progbits
	.sectionflags	@""
	.align	4
.nv.constant0._Z25multi_tensor_apply_kernelI18TensorListMetadataILi2EE17LAMBStage2FunctorIN3c104HalfEEJPfS6_ffbEEvlPViT_T0_DpT1_:
	.zero		3721


//--------------------- .nv.constant0._Z25multi_tensor_apply_kernelI18TensorListMetadataILi2EE17LAMBStage2FunctorIfEJPfS4_ffbEEvlPViT_T0_DpT1_ --------------------------
	.section	.nv.constant0._Z25multi_tensor_apply_kernelI18TensorListMetadataILi2EE17LAMBStage2FunctorIfEJPfS4_ffbEEvlPViT_T0_DpT1_,"a",@progbits
	.sectionflags	@""
	.align	4
.nv.constant0._Z25multi_tensor_apply_kernelI18TensorListMetadataILi2EE17LAMBStage2FunctorIfEJPfS4_ffbEEvlPViT_T0_DpT1_:
	.zero		3721


//--------------------- .nv.constant0._Z25multi_tensor_apply_kernelI18TensorListMetadataILi4EE17LAMBStage1FunctorIN3c104HalfEEJffffff10adamMode_tfPffEEvlPViT_T0_DpT1_ --------------------------
	.section	.nv.constant0._Z25multi_tensor_apply_kernelI18TensorListMetadataILi4EE17LAMBStage1FunctorIN3c104HalfEEJffffff10adamMode_tfPffEEvlPViT_T0_DpT1_,"a",@progbits
	.sectionflags	@""
	.align	4
.nv.constant0._Z25multi_tensor_apply_kernelI18TensorListMetadataILi4EE17LAMBStage1FunctorIN3c104HalfEEJffffff10adamMode_tfPffEEvlPViT_T0_DpT1_:
	.zero		3644


//--------------------- .nv.constant0._Z25multi_tensor_apply_kernelI18TensorListMetadataILi4EE17LAMBStage1FunctorIfEJffffff10adamMode_tfPffEEvlPViT_T0_DpT1_ --------------------------
	.section	.nv.constant0._Z25multi_tensor_apply_kernelI18TensorListMetadataILi4EE17LAMBStage1FunctorIfEJffffff10adamMode_tfPffEEvlPViT_T0_DpT1_,"a",@progbits
	.sectionflags	@""
	.align	4
.nv.constant0._Z25multi_tensor_apply_kernelI18TensorListMetadataILi4EE17LAMBStage1FunctorIfEJffffff10adamMode_tfPffEEvlPViT_T0_DpT1_:
	.zero		3644


//--------------------- SYMBOLS --------------------------

	.type		.nv.reservedSmem.offset0,@object
	.size		.nv.reservedSmem.offset0,0x4
